	.target	sm_90a

	.elftype	@"ET_EXEC"


//--------------------- .note.nv.tkinfo           --------------------------
	.section	.note.nv.tkinfo,"",@"SHT_NOTE"
	.sectionflags	@"SHF_NOTE_NV_TKINFO"
	.tkinfo
        /*0018*/ 	.word	0x00000002
        /*0030*/ 	.string	""
        /*0030*/ 	.string	"ptxas"
        /*0030*/ 	.string	"Cuda compilation tools, release 13.0, V13.0.88"
        /*0030*/ 	.string	"Build cuda_13.0.r13.0/compiler.36424714_0"
        /*0030*/ 	.string	"-arch sm_90a -m 64 "



//--------------------- .note.nv.cuinfo           --------------------------
	.section	.note.nv.cuinfo,"",@"SHT_NOTE"
	.sectionflags	@"SHF_NOTE_NV_CUINFO"
        /*0018*/ 	.short	0x0002
        /*001a*/ 	.short	0x005a
        /*001c*/ 	.short	0x0082
	.zero		2


//--------------------- .nv.info                  --------------------------
	.section	.nv.info,"",@"SHT_CUDA_INFO"
	.align	4


	//----- nvinfo : EIATTR_REGCOUNT
	.align		4
        /*0000*/ 	.byte	0x04, 0x2f
        /*0002*/ 	.short	(.L_15 - .L_14)
	.align		4
.L_14:
        /*0004*/ 	.word	index@(_ZN7cutlass13device_kernelINS_4gemm6kernel13GemmUniversalIN4cute5tupleIJiiiiEEENS1_10collective13CollectiveMmaINS1_34MainloopSm90TmaGmmaWarpSpecializedILi28ENS5_IJNS4_1CILi1EEESB_SB_EEENS1_32KernelTmaWarpSpecializedPingpongEEENS5_IJNSA_ILi64EEESF_SF_EEEaNS5_IJlSB_lEEEaSH_NS4_8TiledMMAINS4_8MMA_AtomIJNS4_4SM904GMMA26MMA_64x64x32_S32S8S8_SS_TNEEEENS4_6LayoutISC_NS5_IJNSA_ILi0EEESP_SP_EEEEENS5_IJNS4_10UnderscoreESS_SS_EEEEENS4_13SM90_TMA_LOADENS4_14ComposedLayoutINS4_7SwizzleILi2ELi4ELi3EEENS4_18smem_ptr_flag_bitsILi8EEENSO_INS5_IJNSA_ILi8EEESF_EEENS5_IJSF_SB_EEEEEEEvNS4_8identityESV_S15_vS16_EENS_8epilogue10collective6detail29Sm90TmaWarpSpecializedAdapterINS19_15DefaultEpilogueIaSH_SH_NS18_6thread17LinearCombinationIaLi1EiiLNS1D_9ScaleType4KindE0ELNS_15FloatRoundStyleE2EaEENS1_15EpilogueDefaultEEEEEvvEEEEvNT_6ParamsE)
        /*0008*/ 	.word	0x000000a8


	//----- nvinfo : EIATTR_FRAME_SIZE
	.align		4
.L_15:
        /*000c*/ 	.byte	0x04, 0x11
        /*000e*/ 	.short	(.L_17 - .L_16)
	.align		4
.L_16:
        /*0010*/ 	.word	index@(_ZN7cutlass13device_kernelINS_4gemm6kernel13GemmUniversalIN4cute5tupleIJiiiiEEENS1_10collective13CollectiveMmaINS1_34MainloopSm90TmaGmmaWarpSpecializedILi28ENS5_IJNS4_1CILi1EEESB_SB_EEENS1_32KernelTmaWarpSpecializedPingpongEEENS5_IJNSA_ILi64EEESF_SF_EEEaNS5_IJlSB_lEEEaSH_NS4_8TiledMMAINS4_8MMA_AtomIJNS4_4SM904GMMA26MMA_64x64x32_S32S8S8_SS_TNEEEENS4_6LayoutISC_NS5_IJNSA_ILi0EEESP_SP_EEEEENS5_IJNS4_10UnderscoreESS_SS_EEEEENS4_13SM90_TMA_LOADENS4_14ComposedLayoutINS4_7SwizzleILi2ELi4ELi3EEENS4_18smem_ptr_flag_bitsILi8EEENSO_INS5_IJNSA_ILi8EEESF_EEENS5_IJSF_SB_EEEEEEEvNS4_8identityESV_S15_vS16_EENS_8epilogue10collective6detail29Sm90TmaWarpSpecializedAdapterINS19_15DefaultEpilogueIaSH_SH_NS18_6thread17LinearCombinationIaLi1EiiLNS1D_9ScaleType4KindE0ELNS_15FloatRoundStyleE2EaEENS1_15EpilogueDefaultEEEEEvvEEEEvNT_6ParamsE)
        /*0014*/ 	.word	0x00000008


	//----- nvinfo : EIATTR_MIN_STACK_SIZE
	.align		4
.L_17:
        /*0018*/ 	.byte	0x04, 0x12
        /*001a*/ 	.short	(.L_19 - .L_18)
	.align		4
.L_18:
        /*001c*/ 	.word	index@(_ZN7cutlass13device_kernelINS_4gemm6kernel13GemmUniversalIN4cute5tupleIJiiiiEEENS1_10collective13CollectiveMmaINS1_34MainloopSm90TmaGmmaWarpSpecializedILi28ENS5_IJNS4_1CILi1EEESB_SB_EEENS1_32KernelTmaWarpSpecializedPingpongEEENS5_IJNSA_ILi64EEESF_SF_EEEaNS5_IJlSB_lEEEaSH_NS4_8TiledMMAINS4_8MMA_AtomIJNS4_4SM904GMMA26MMA_64x64x32_S32S8S8_SS_TNEEEENS4_6LayoutISC_NS5_IJNSA_ILi0EEESP_SP_EEEEENS5_IJNS4_10UnderscoreESS_SS_EEEEENS4_13SM90_TMA_LOADENS4_14ComposedLayoutINS4_7SwizzleILi2ELi4ELi3EEENS4_18smem_ptr_flag_bitsILi8EEENSO_INS5_IJNSA_ILi8EEESF_EEENS5_IJSF_SB_EEEEEEEvNS4_8identityESV_S15_vS16_EENS_8epilogue10collective6detail29Sm90TmaWarpSpecializedAdapterINS19_15DefaultEpilogueIaSH_SH_NS18_6thread17LinearCombinationIaLi1EiiLNS1D_9ScaleType4KindE0ELNS_15FloatRoundStyleE2EaEENS1_15EpilogueDefaultEEEEEvvEEEEvNT_6ParamsE)
        /*0020*/ 	.word	0x00000008
.L_19:


//--------------------- .nv.compat                --------------------------
	.section	.nv.compat,"",@"SHT_CUDA_COMPAT_INFO"
	.align	4
        /*0000*/ 	.byte	0x02, 0x09, 0x01, 0x00, 0x02, 0x02, 0x04, 0x00, 0x02, 0x05, 0x05, 0x00, 0x03, 0x07, 0x01, 0x01
        /*0010*/ 	.byte	0x02, 0x03, 0x01, 0x00, 0x02, 0x06, 0x01, 0x00, 0x04, 0x0b, 0x08, 0x00, 0x00, 0x00, 0x00, 0x00
        /*0020*/ 	.byte	0x00, 0x00, 0x00, 0x00


//--------------------- .nv.info._ZN7cutlass13device_kernelINS_4gemm6kernel13GemmUniversalIN4cute5tupleIJiiiiEEENS1_10collective13CollectiveMmaINS1_34MainloopSm90TmaGmmaWarpSpecializedILi28ENS5_IJNS4_1CILi1EEESB_SB_EEENS1_32KernelTmaWarpSpecializedPingpongEEENS5_IJNSA_ILi64EEESF_SF_EEEaNS5_IJlSB_lEEEaSH_NS4_8TiledMMAINS4_8MMA_AtomIJNS4_4SM904GMMA26MMA_64x64x32_S32S8S8_SS_TNEEEENS4_6LayoutISC_NS5_IJNSA_ILi0EEESP_SP_EEEEENS5_IJNS4_10UnderscoreESS_SS_EEEEENS4_13SM90_TMA_LOADENS4_14ComposedLayoutINS4_7SwizzleILi2ELi4ELi3EEENS4_18smem_ptr_flag_bitsILi8EEENSO_INS5_IJNSA_ILi8EEESF_EEENS5_IJSF_SB_EEEEEEEvNS4_8identityESV_S15_vS16_EENS_8epilogue10collective6detail29Sm90TmaWarpSpecializedAdapterINS19_15DefaultEpilogueIaSH_SH_NS18_6thread17LinearCombinationIaLi1EiiLNS1D_9ScaleType4KindE0ELNS_15FloatRoundStyleE2EaEENS1_15EpilogueDefaultEEEEEvvEEEEvNT_6ParamsE --------------------------
	.section	.nv.info._ZN7cutlass13device_kernelINS_4gemm6kernel13GemmUniversalIN4cute5tupleIJiiiiEEENS1_10collective13CollectiveMmaINS1_34MainloopSm90TmaGmmaWarpSpecializedILi28ENS5_IJNS4_1CILi1EEESB_SB_EEENS1_32KernelTmaWarpSpecializedPingpongEEENS5_IJNSA_ILi64EEESF_SF_EEEaNS5_IJlSB_lEEEaSH_NS4_8TiledMMAINS4_8MMA_AtomIJNS4_4SM904GMMA26MMA_64x64x32_S32S8S8_SS_TNEEEENS4_6LayoutISC_NS5_IJNSA_ILi0EEESP_SP_EEEEENS5_IJNS4_10UnderscoreESS_SS_EEEEENS4_13SM90_TMA_LOADENS4_14ComposedLayoutINS4_7SwizzleILi2ELi4ELi3EEENS4_18smem_ptr_flag_bitsILi8EEENSO_INS5_IJNSA_ILi8EEESF_EEENS5_IJSF_SB_EEEEEEEvNS4_8identityESV_S15_vS16_EENS_8epilogue10collective6detail29Sm90TmaWarpSpecializedAdapterINS19_15DefaultEpilogueIaSH_SH_NS18_6thread17LinearCombinationIaLi1EiiLNS1D_9ScaleType4KindE0ELNS_15FloatRoundStyleE2EaEENS1_15EpilogueDefaultEEEEEvvEEEEvNT_6ParamsE,"",@"SHT_CUDA_INFO"
	.sectionflags	@""
	.align	4


	//----- nvinfo : EIATTR_CUDA_API_VERSION
	.align		4
        /*0000*/ 	.byte	0x04, 0x37
        /*0002*/ 	.short	(.L_21 - .L_20)
.L_20:
        /*0004*/ 	.word	0x00000082


	//----- nvinfo : EIATTR_KPARAM_INFO
	.align		4
.L_21:
        /*0008*/ 	.byte	0x04, 0x17
        /*000a*/ 	.short	(.L_23 - .L_22)
.L_22:
        /*000c*/ 	.word	0x00000000
        /*0010*/ 	.short	0x0000
        /*0012*/ 	.short	0x0070
        /*0014*/ 	.byte	0x00, 0xf0, 0x01, 0x10


	//----- nvinfo : EIATTR_SPARSE_MMA_MASK
	.align		4
.L_23:
        /*0018*/ 	.byte	0x03, 0x50
        /*001a*/ 	.short	0x0000


	//----- nvinfo : EIATTR_MAXREG_COUNT
	.align		4
        /*001c*/ 	.byte	0x03, 0x1b
        /*001e*/ 	.short	0x00a8


	//----- nvinfo : EIATTR_NUM_BARRIERS
	.align		4
        /*0020*/ 	.byte	0x02, 0x4c
        /*0022*/ 	.byte	0x01
	.zero		1


	//----- nvinfo : EIATTR_EXTERNS
	.align		4
        /*0024*/ 	.byte	0x04, 0x0f
        /*0026*/ 	.short	(.L_25 - .L_24)


	//   ....[0]....
	.align		4
.L_24:
        /*0028*/ 	.word	index@(__assertfail)


	//----- nvinfo : EIATTR_ANNOTATIONS
	.align		4
.L_25:
        /*002c*/ 	.byte	0x04, 0x55
        /*002e*/ 	.short	(.L_27 - .L_26)


	//   ....[0]....
.L_26:
        /*0030*/ 	.word	0x00000001
        /*0034*/ 	.byte	0x00, 0x0e, 0x00, 0x00, 0x01, 0x00, 0x00, 0x00, 0xe0, 0x3d, 0x00, 0x00, 0x01, 0x00, 0x00, 0x00
        /*0044*/ 	.byte	0xd0, 0x49, 0x00, 0x00


	//----- nvinfo : EIATTR_MERCURY_ISA_VERSION
	.align		4
.L_27:
        /*0048*/ 	.byte	0x03, 0x5f
        /*004a*/ 	.short	0x0101


	//----- nvinfo : EIATTR_INT_WARP_WIDE_INSTR_OFFSETS
	.align		4
        /*004c*/ 	.byte	0x04, 0x31
        /*004e*/ 	.short	(.L_29 - .L_28)


	//   ....[0]....
.L_28:
        /*0050*/ 	.word	0x00000710


	//   ....[1]....
        /*0054*/ 	.word	0x00000730


	//   ....[2]....
        /*0058*/ 	.word	0x000007b0


	//   ....[3]....
        /*005c*/ 	.word	0x000007c0


	//   ....[4]....
        /*0060*/ 	.word	0x000007d0


	//   ....[5]....
        /*0064*/ 	.word	0x000007f0


	//   ....[6]....
        /*0068*/ 	.word	0x00000880


	//   ....[7]....
        /*006c*/ 	.word	0x000008a0


	//----- nvinfo : EIATTR_COOP_GROUP_MASK_REGIDS
	.align		4
.L_29:
        /*0070*/ 	.byte	0x04, 0x29
        /*0072*/ 	.short	(.L_31 - .L_30)


	//   ....[0]....
.L_30:
        /*0074*/ 	.word	0xffffffff


	//   ....[1]....
        /*0078*/ 	.word	0xffffffff


	//   ....[2]....
        /*007c*/ 	.word	0xffffffff


	//   ....[3]....
        /*0080*/ 	.word	0xffffffff


	//   ....[4]....
        /*0084*/ 	.word	0xffffffff


	//   ....[5]....
        /*0088*/ 	.word	0xffffffff


	//----- nvinfo : EIATTR_COOP_GROUP_INSTR_OFFSETS
	.align		4
.L_31:
        /*008c*/ 	.byte	0x04, 0x28
        /*008e*/ 	.short	(.L_33 - .L_32)


	//   ....[0]....
.L_32:
        /*0090*/ 	.word	0x00000070


	//   ....[1]....
        /*0094*/ 	.word	0x00000080


	//   ....[2]....
        /*0098*/ 	.word	0x00000140


	//   ....[3]....
        /*009c*/ 	.word	0x00000600


	//   ....[4]....
        /*00a0*/ 	.word	0x00000640


	//   ....[5]....
        /*00a4*/ 	.word	0x00000690


	//----- nvinfo : EIATTR_REG_RECONFIG
	.align		4
.L_33:
        /*00a8*/ 	.byte	0x01, 0x54
	.zero		2


	//----- nvinfo : EIATTR_SYSCALL_OFFSETS
	.align		4
        /*00ac*/ 	.byte	0x04, 0x46
        /*00ae*/ 	.short	(.L_35 - .L_34)


	//   ....[0]....
.L_34:
        /*00b0*/ 	.word	0x00001920


	//----- nvinfo : EIATTR_MBARRIER_INSTR_OFFSETS
	.align		4
.L_35:
        /*00b4*/ 	.byte	0x04, 0x39
        /*00b6*/ 	.short	(.L_37 - .L_36)


	//   ....[0]....
.L_36:
        /*00b8*/ 	.word	0x00000260
        /*00bc*/ 	.word	0x000000ff
        /*00c0*/ 	.word	0x00000000
        /*00c4*/ 	.short	0x0100
        /*00c6*/ 	.byte	0x08
	.zero		1


	//   ....[1]....
        /*00c8*/ 	.word	0x00000270
        /*00cc*/ 	.word	0x000000ff
        /*00d0*/ 	.word	0x000000e0
        /*00d4*/ 	.short	0x0100
        /*00d6*/ 	.byte	0x08
	.zero		1


	//   ....[2]....
        /*00d8*/ 	.word	0x00000280
        /*00dc*/ 	.word	0x000000ff
        /*00e0*/ 	.word	0x00000008
        /*00e4*/ 	.short	0x0100
        /*00e6*/ 	.byte	0x08
	.zero		1


	//   ....[3]....
        /*00e8*/ 	.word	0x00000290
        /*00ec*/ 	.word	0x000000ff
        /*00f0*/ 	.word	0x000000e8
        /*00f4*/ 	.short	0x0100
        /*00f6*/ 	.byte	0x08
	.zero		1


	//   ....[4]....
        /*00f8*/ 	.word	0x000002a0
        /*00fc*/ 	.word	0x000000ff
        /*0100*/ 	.word	0x00000010
        /*0104*/ 	.short	0x0100
        /*0106*/ 	.byte	0x08
	.zero		1


	//   ....[5]....
        /*0108*/ 	.word	0x000002b0
        /*010c*/ 	.word	0x000000ff
        /*0110*/ 	.word	0x000000f0
        /*0114*/ 	.short	0x0100
        /*0116*/ 	.byte	0x08
	.zero		1


	//   ....[6]....
        /*0118*/ 	.word	0x000002c0
        /*011c*/ 	.word	0x000000ff
        /*0120*/ 	.word	0x00000018
        /*0124*/ 	.short	0x0100
        /*0126*/ 	.byte	0x08
	.zero		1


	//   ....[7]....
        /*0128*/ 	.word	0x000002d0
        /*012c*/ 	.word	0x000000ff
        /*0130*/ 	.word	0x000000f8
        /*0134*/ 	.short	0x0100
        /*0136*/ 	.byte	0x08
	.zero		1


	//   ....[8]....
        /*0138*/ 	.word	0x000002e0
        /*013c*/ 	.word	0x000000ff
        /*0140*/ 	.word	0x00000020
        /*0144*/ 	.short	0x0100
        /*0146*/ 	.byte	0x08
	.zero		1


	//   ....[9]....
        /*0148*/ 	.word	0x000002f0
        /*014c*/ 	.word	0x000000ff
        /*0150*/ 	.word	0x00000100
        /*0154*/ 	.short	0x0100
        /*0156*/ 	.byte	0x08
	.zero		1


	//   ....[10]....
        /*0158*/ 	.word	0x00000300
        /*015c*/ 	.word	0x000000ff
        /*0160*/ 	.word	0x00000028
        /*0164*/ 	.short	0x0100
        /*0166*/ 	.byte	0x08
	.zero		1


	//   ....[11]....
        /*0168*/ 	.word	0x00000310
        /*016c*/ 	.word	0x000000ff
        /*0170*/ 	.word	0x00000108
        /*0174*/ 	.short	0x0100
        /*0176*/ 	.byte	0x08
	.zero		1


	//   ....[12]....
        /*0178*/ 	.word	0x00000320
        /*017c*/ 	.word	0x000000ff
        /*0180*/ 	.word	0x00000030
        /*0184*/ 	.short	0x0100
        /*0186*/ 	.byte	0x08
	.zero		1


	//   ....[13]....
        /*0188*/ 	.word	0x00000330
        /*018c*/ 	.word	0x000000ff
        /*0190*/ 	.word	0x00000110
        /*0194*/ 	.short	0x0100
        /*0196*/ 	.byte	0x08
	.zero		1


	//   ....[14]....
        /*0198*/ 	.word	0x00000340
        /*019c*/ 	.word	0x000000ff
        /*01a0*/ 	.word	0x00000038
        /*01a4*/ 	.short	0x0100
        /*01a6*/ 	.byte	0x08
	.zero		1


	//   ....[15]....
        /*01a8*/ 	.word	0x00000350
        /*01ac*/ 	.word	0x000000ff
        /*01b0*/ 	.word	0x00000118
        /*01b4*/ 	.short	0x0100
        /*01b6*/ 	.byte	0x08
	.zero		1


	//   ....[16]....
        /*01b8*/ 	.word	0x00000360
        /*01bc*/ 	.word	0x000000ff
        /*01c0*/ 	.word	0x00000040
        /*01c4*/ 	.short	0x0100
        /*01c6*/ 	.byte	0x08
	.zero		1


	//   ....[17]....
        /*01c8*/ 	.word	0x00000370
        /*01cc*/ 	.word	0x000000ff
        /*01d0*/ 	.word	0x00000120
        /*01d4*/ 	.short	0x0100
        /*01d6*/ 	.byte	0x08
	.zero		1


	//   ....[18]....
        /*01d8*/ 	.word	0x00000380
        /*01dc*/ 	.word	0x000000ff
        /*01e0*/ 	.word	0x00000048
        /*01e4*/ 	.short	0x0100
        /*01e6*/ 	.byte	0x08
	.zero		1


	//   ....[19]....
        /*01e8*/ 	.word	0x00000390
        /*01ec*/ 	.word	0x000000ff
        /*01f0*/ 	.word	0x00000128
        /*01f4*/ 	.short	0x0100
        /*01f6*/ 	.byte	0x08
	.zero		1


	//   ....[20]....
        /*01f8*/ 	.word	0x000003a0
        /*01fc*/ 	.word	0x000000ff
        /*0200*/ 	.word	0x00000050
        /*0204*/ 	.short	0x0100
        /*0206*/ 	.byte	0x08
	.zero		1


	//   ....[21]....
        /*0208*/ 	.word	0x000003b0
        /*020c*/ 	.word	0x000000ff
        /*0210*/ 	.word	0x00000130
        /*0214*/ 	.short	0x0100
        /*0216*/ 	.byte	0x08
	.zero		1


	//   ....[22]....
        /*0218*/ 	.word	0x000003c0
        /*021c*/ 	.word	0x000000ff
        /*0220*/ 	.word	0x00000058
        /*0224*/ 	.short	0x0100
        /*0226*/ 	.byte	0x08
	.zero		1


	//   ....[23]....
        /*0228*/ 	.word	0x000003d0
        /*022c*/ 	.word	0x000000ff
        /*0230*/ 	.word	0x00000138
        /*0234*/ 	.short	0x0100
        /*0236*/ 	.byte	0x08
	.zero		1


	//   ....[24]....
        /*0238*/ 	.word	0x000003e0
        /*023c*/ 	.word	0x000000ff
        /*0240*/ 	.word	0x00000060
        /*0244*/ 	.short	0x0100
        /*0246*/ 	.byte	0x08
	.zero		1


	//   ....[25]....
        /*0248*/ 	.word	0x000003f0
        /*024c*/ 	.word	0x000000ff
        /*0250*/ 	.word	0x00000140
        /*0254*/ 	.short	0x0100
        /*0256*/ 	.byte	0x08
	.zero		1


	//   ....[26]....
        /*0258*/ 	.word	0x00000400
        /*025c*/ 	.word	0x000000ff
        /*0260*/ 	.word	0x00000068
        /*0264*/ 	.short	0x0100
        /*0266*/ 	.byte	0x08
	.zero		1


	//   ....[27]....
        /*0268*/ 	.word	0x00000410
        /*026c*/ 	.word	0x000000ff
        /*0270*/ 	.word	0x00000148
        /*0274*/ 	.short	0x0100
        /*0276*/ 	.byte	0x08
	.zero		1


	//   ....[28]....
        /*0278*/ 	.word	0x00000420
        /*027c*/ 	.word	0x000000ff
        /*0280*/ 	.word	0x00000070
        /*0284*/ 	.short	0x0100
        /*0286*/ 	.byte	0x08
	.zero		1


	//   ....[29]....
        /*0288*/ 	.word	0x00000430
        /*028c*/ 	.word	0x000000ff
        /*0290*/ 	.word	0x00000150
        /*0294*/ 	.short	0x0100
        /*0296*/ 	.byte	0x08
	.zero		1


	//   ....[30]....
        /*0298*/ 	.word	0x00000440
        /*029c*/ 	.word	0x000000ff
        /*02a0*/ 	.word	0x00000078
        /*02a4*/ 	.short	0x0100
        /*02a6*/ 	.byte	0x08
	.zero		1


	//   ....[31]....
        /*02a8*/ 	.word	0x00000450
        /*02ac*/ 	.word	0x000000ff
        /*02b0*/ 	.word	0x00000158
        /*02b4*/ 	.short	0x0100
        /*02b6*/ 	.byte	0x08
	.zero		1


	//   ....[32]....
        /*02b8*/ 	.word	0x00000460
        /*02bc*/ 	.word	0x000000ff
        /*02c0*/ 	.word	0x00000080
        /*02c4*/ 	.short	0x0100
        /*02c6*/ 	.byte	0x08
	.zero		1


	//   ....[33]....
        /*02c8*/ 	.word	0x00000470
        /*02cc*/ 	.word	0x000000ff
        /*02d0*/ 	.word	0x00000160
        /*02d4*/ 	.short	0x0100
        /*02d6*/ 	.byte	0x08
	.zero		1


	//   ....[34]....
        /*02d8*/ 	.word	0x00000480
        /*02dc*/ 	.word	0x000000ff
        /*02e0*/ 	.word	0x00000088
        /*02e4*/ 	.short	0x0100
        /*02e6*/ 	.byte	0x08
	.zero		1


	//   ....[35]....
        /*02e8*/ 	.word	0x00000490
        /*02ec*/ 	.word	0x000000ff
        /*02f0*/ 	.word	0x00000168
        /*02f4*/ 	.short	0x0100
        /*02f6*/ 	.byte	0x08
	.zero		1


	//   ....[36]....
        /*02f8*/ 	.word	0x000004a0
        /*02fc*/ 	.word	0x000000ff
        /*0300*/ 	.word	0x00000090
        /*0304*/ 	.short	0x0100
        /*0306*/ 	.byte	0x08
	.zero		1


	//   ....[37]....
        /*0308*/ 	.word	0x000004b0
        /*030c*/ 	.word	0x000000ff
        /*0310*/ 	.word	0x00000170
        /*0314*/ 	.short	0x0100
        /*0316*/ 	.byte	0x08
	.zero		1


	//   ....[38]....
        /*0318*/ 	.word	0x000004c0
        /*031c*/ 	.word	0x000000ff
        /*0320*/ 	.word	0x00000098
        /*0324*/ 	.short	0x0100
        /*0326*/ 	.byte	0x08
	.zero		1


	//   ....[39]....
        /*0328*/ 	.word	0x000004d0
        /*032c*/ 	.word	0x000000ff
        /*0330*/ 	.word	0x00000178
        /*0334*/ 	.short	0x0100
        /*0336*/ 	.byte	0x08
	.zero		1


	//   ....[40]....
        /*0338*/ 	.word	0x000004e0
        /*033c*/ 	.word	0x000000ff
        /*0340*/ 	.word	0x000000a0
        /*0344*/ 	.short	0x0100
        /*0346*/ 	.byte	0x08
	.zero		1


	//   ....[41]....
        /*0348*/ 	.word	0x000004f0
        /*034c*/ 	.word	0x000000ff
        /*0350*/ 	.word	0x00000180
        /*0354*/ 	.short	0x0100
        /*0356*/ 	.byte	0x08
	.zero		1


	//   ....[42]....
        /*0358*/ 	.word	0x00000500
        /*035c*/ 	.word	0x000000ff
        /*0360*/ 	.word	0x000000a8
        /*0364*/ 	.short	0x0100
        /*0366*/ 	.byte	0x08
	.zero		1


	//   ....[43]....
        /*0368*/ 	.word	0x00000510
        /*036c*/ 	.word	0x000000ff
        /*0370*/ 	.word	0x00000188
        /*0374*/ 	.short	0x0100
        /*0376*/ 	.byte	0x08
	.zero		1


	//   ....[44]....
        /*0378*/ 	.word	0x00000520
        /*037c*/ 	.word	0x000000ff
        /*0380*/ 	.word	0x000000b0
        /*0384*/ 	.short	0x0100
        /*0386*/ 	.byte	0x08
	.zero		1


	//   ....[45]....
        /*0388*/ 	.word	0x00000530
        /*038c*/ 	.word	0x000000ff
        /*0390*/ 	.word	0x00000190
        /*0394*/ 	.short	0x0100
        /*0396*/ 	.byte	0x08
	.zero		1


	//   ....[46]....
        /*0398*/ 	.word	0x00000540
        /*039c*/ 	.word	0x000000ff
        /*03a0*/ 	.word	0x000000b8
        /*03a4*/ 	.short	0x0100
        /*03a6*/ 	.byte	0x08
	.zero		1


	//   ....[47]....
        /*03a8*/ 	.word	0x00000550
        /*03ac*/ 	.word	0x000000ff
        /*03b0*/ 	.word	0x00000198
        /*03b4*/ 	.short	0x0100
        /*03b6*/ 	.byte	0x08
	.zero		1


	//   ....[48]....
        /*03b8*/ 	.word	0x00000560
        /*03bc*/ 	.word	0x000000ff
        /*03c0*/ 	.word	0x000000c0
        /*03c4*/ 	.short	0x0100
        /*03c6*/ 	.byte	0x08
	.zero		1


	//   ....[49]....
        /*03c8*/ 	.word	0x00000570
        /*03cc*/ 	.word	0x000000ff
        /*03d0*/ 	.word	0x000001a0
        /*03d4*/ 	.short	0x0100
        /*03d6*/ 	.byte	0x08
	.zero		1


	//   ....[50]....
        /*03d8*/ 	.word	0x00000580
        /*03dc*/ 	.word	0x000000ff
        /*03e0*/ 	.word	0x000000c8
        /*03e4*/ 	.short	0x0100
        /*03e6*/ 	.byte	0x08
	.zero		1


	//   ....[51]....
        /*03e8*/ 	.word	0x00000590
        /*03ec*/ 	.word	0x000000ff
        /*03f0*/ 	.word	0x000001a8
        /*03f4*/ 	.short	0x0100
        /*03f6*/ 	.byte	0x08
	.zero		1


	//   ....[52]....
        /*03f8*/ 	.word	0x000005a0
        /*03fc*/ 	.word	0x000000ff
        /*0400*/ 	.word	0x000000d0
        /*0404*/ 	.short	0x0100
        /*0406*/ 	.byte	0x08
	.zero		1


	//   ....[53]....
        /*0408*/ 	.word	0x000005b0
        /*040c*/ 	.word	0x000000ff
        /*0410*/ 	.word	0x000001b0
        /*0414*/ 	.short	0x0100
        /*0416*/ 	.byte	0x08
	.zero		1


	//   ....[54]....
        /*0418*/ 	.word	0x000005c0
        /*041c*/ 	.word	0x000000ff
        /*0420*/ 	.word	0x000000d8
        /*0424*/ 	.short	0x0100
        /*0426*/ 	.byte	0x08
	.zero		1


	//   ....[55]....
        /*0428*/ 	.word	0x000005d0
        /*042c*/ 	.word	0x000000ff
        /*0430*/ 	.word	0x000001b8
        /*0434*/ 	.short	0x0100
        /*0436*/ 	.byte	0x08
	.zero		1


	//   ....[56]....
        /*0438*/ 	.word	0x000008e0
        /*043c*/ 	.word	0x000000ff
        /*0440*/ 	.word	0x000001f0
        /*0444*/ 	.short	0x0100
        /*0446*/ 	.byte	0x08
	.zero		1


	//   ....[57]....
        /*0448*/ 	.word	0x00000950
        /*044c*/ 	.word	0x000000ff
        /*0450*/ 	.word	0x000001f8
        /*0454*/ 	.short	0x0100
        /*0456*/ 	.byte	0x08
	.zero		1


	//   ....[58]....
        /*0458*/ 	.word	0x00000970
        /*045c*/ 	.word	0x000000ff
        /*0460*/ 	.word	0x000001d0
        /*0464*/ 	.short	0x0100
        /*0466*/ 	.byte	0x09
	.zero		1


	//   ....[59]....
        /*0468*/ 	.word	0x00000980
        /*046c*/ 	.word	0x000000ff
        /*0470*/ 	.word	0x000001d8
        /*0474*/ 	.short	0x0100
        /*0476*/ 	.byte	0x09
	.zero		1


	//   ....[60]....
        /*0478*/ 	.word	0x00000990
        /*047c*/ 	.word	0x000000ff
        /*0480*/ 	.word	0x000001e0
        /*0484*/ 	.short	0x0100
        /*0486*/ 	.byte	0x09
	.zero		1


	//   ....[61]....
        /*0488*/ 	.word	0x000009a0
        /*048c*/ 	.word	0x000000ff
        /*0490*/ 	.word	0x000001e8
        /*0494*/ 	.short	0x0100
        /*0496*/ 	.byte	0x09
	.zero		1


	//   ....[62]....
        /*0498*/ 	.word	0x00001800
        /*049c*/ 	.word	0x0000003d
        /*04a0*/ 	.word	0x00000000
        /*04a4*/ 	.short	0x010a
        /*04a6*/ 	.byte	0x2a
	.zero		1


	//   ....[63]....
        /*04a8*/ 	.word	0x000019b0
        /*04ac*/ 	.word	0x00000003
        /*04b0*/ 	.word	0x00000000
        /*04b4*/ 	.short	0x010a
        /*04b6*/ 	.byte	0x3f
	.zero		1


	//   ....[64]....
        /*04b8*/ 	.word	0x000019f0
        /*04bc*/ 	.word	0x00000003
        /*04c0*/ 	.word	0x00000000
        /*04c4*/ 	.short	0x010a
        /*04c6*/ 	.byte	0x3f
	.zero		1


	//   ....[65]....
        /*04c8*/ 	.word	0x00001bf0
        /*04cc*/ 	.word	0x000000ff
        /*04d0*/ 	.word	0x00000000
        /*04d4*/ 	.short	0x010a
        /*04d6*/ 	.byte	0x04
	.zero		1


	//   ....[66]....
        /*04d8*/ 	.word	0x00001c30
        /*04dc*/ 	.word	0x000000ff
        /*04e0*/ 	.word	0x00000000
        /*04e4*/ 	.short	0x010a
        /*04e6*/ 	.byte	0x04
	.zero		1


	//   ....[67]....
        /*04e8*/ 	.word	0x00001d90
        /*04ec*/ 	.word	0x000000ff
        /*04f0*/ 	.word	0x00000000
        /*04f4*/ 	.short	0x0101
        /*04f6*/ 	.byte	0x04
	.zero		1


	//   ....[68]....
        /*04f8*/ 	.word	0x00001e80
        /*04fc*/ 	.word	0x0000003e
        /*0500*/ 	.word	0x00000000
        /*0504*/ 	.short	0x0101
        /*0506*/ 	.byte	0x2f
	.zero		1


	//   ....[69]....
        /*0508*/ 	.word	0x00001f50
        /*050c*/ 	.word	0x000000ff
        /*0510*/ 	.word	0x00000000
        /*0514*/ 	.short	0x0101
        /*0516*/ 	.byte	0x04
	.zero		1


	//   ....[70]....
        /*0518*/ 	.word	0x00002000
        /*051c*/ 	.word	0x0000003d
        /*0520*/ 	.word	0x00000010
        /*0524*/ 	.short	0x010a
        /*0526*/ 	.byte	0x2a
	.zero		1


	//   ....[71]....
        /*0528*/ 	.word	0x00003e00
        /*052c*/ 	.word	0x00000040
        /*0530*/ 	.word	0x00000000
        /*0534*/ 	.short	0x0101
        /*0536*/ 	.byte	0x2f
	.zero		1


	//   ....[72]....
        /*0538*/ 	.word	0x00004760
        /*053c*/ 	.word	0x0000000a
        /*0540*/ 	.word	0x000000e0
        /*0544*/ 	.short	0x010a
        /*0546*/ 	.byte	0x3f
	.zero		1


	//   ....[73]....
        /*0548*/ 	.word	0x00004af0
        /*054c*/ 	.word	0x00000002
        /*0550*/ 	.word	0x000001f8
        /*0554*/ 	.short	0x0101
        /*0556*/ 	.byte	0x3f
	.zero		1


	//   ....[74]....
        /*0558*/ 	.word	0x00005260
        /*055c*/ 	.word	0x00000007
        /*0560*/ 	.word	0x00000000
        /*0564*/ 	.short	0x010a
        /*0566*/ 	.byte	0x3f
	.zero		1


	//   ....[75]....
        /*0568*/ 	.word	0x000052e0
        /*056c*/ 	.word	0x00000009
        /*0570*/ 	.word	0x00000000
        /*0574*/ 	.short	0x010a
        /*0576*/ 	.byte	0x3f
	.zero		1


	//   ....[76]....
        /*0578*/ 	.word	0x00005370
        /*057c*/ 	.word	0x00000006
        /*0580*/ 	.word	0x00000000
        /*0584*/ 	.short	0x010a
        /*0586*/ 	.byte	0x3f
	.zero		1


	//   ....[77]....
        /*0588*/ 	.word	0x00005400
        /*058c*/ 	.word	0x00000009
        /*0590*/ 	.word	0x00000000
        /*0594*/ 	.short	0x010a
        /*0596*/ 	.byte	0x3f
	.zero		1


	//   ....[78]....
        /*0598*/ 	.word	0x00005490
        /*059c*/ 	.word	0x00000006
        /*05a0*/ 	.word	0x00000000
        /*05a4*/ 	.short	0x010a
        /*05a6*/ 	.byte	0x3f
	.zero		1


	//   ....[79]....
        /*05a8*/ 	.word	0x00005520
        /*05ac*/ 	.word	0x00000009
        /*05b0*/ 	.word	0x00000000
        /*05b4*/ 	.short	0x010a
        /*05b6*/ 	.byte	0x3f
	.zero		1


	//   ....[80]....
        /*05b8*/ 	.word	0x000055b0
        /*05bc*/ 	.word	0x00000006
        /*05c0*/ 	.word	0x00000000
        /*05c4*/ 	.short	0x010a
        /*05c6*/ 	.byte	0x3f
	.zero		1


	//   ....[81]....
        /*05c8*/ 	.word	0x00005640
        /*05cc*/ 	.word	0x00000009
        /*05d0*/ 	.word	0x00000000
        /*05d4*/ 	.short	0x010a
        /*05d6*/ 	.byte	0x3f
	.zero		1


	//   ....[82]....
        /*05d8*/ 	.word	0x000056d0
        /*05dc*/ 	.word	0x00000006
        /*05e0*/ 	.word	0x00000000
        /*05e4*/ 	.short	0x010a
        /*05e6*/ 	.byte	0x3f
	.zero		1


	//   ....[83]....
        /*05e8*/ 	.word	0x00005760
        /*05ec*/ 	.word	0x00000009
        /*05f0*/ 	.word	0x00000000
        /*05f4*/ 	.short	0x010a
        /*05f6*/ 	.byte	0x3f
	.zero		1


	//   ....[84]....
        /*05f8*/ 	.word	0x000057f0
        /*05fc*/ 	.word	0x00000006
        /*0600*/ 	.word	0x00000000
        /*0604*/ 	.short	0x010a
        /*0606*/ 	.byte	0x3f
	.zero		1


	//   ....[85]....
        /*0608*/ 	.word	0x00005880
        /*060c*/ 	.word	0x00000009
        /*0610*/ 	.word	0x00000000
        /*0614*/ 	.short	0x010a
        /*0616*/ 	.byte	0x3f
	.zero		1


	//   ....[86]....
        /*0618*/ 	.word	0x00005910
        /*061c*/ 	.word	0x00000006
        /*0620*/ 	.word	0x00000000
        /*0624*/ 	.short	0x010a
        /*0626*/ 	.byte	0x3f
	.zero		1


	//   ....[87]....
        /*0628*/ 	.word	0x000059a0
        /*062c*/ 	.word	0x00000009
        /*0630*/ 	.word	0x00000000
        /*0634*/ 	.short	0x010a
        /*0636*/ 	.byte	0x3f
	.zero		1


	//   ....[88]....
        /*0638*/ 	.word	0x00005a30
        /*063c*/ 	.word	0x00000006
        /*0640*/ 	.word	0x00000000
        /*0644*/ 	.short	0x010a
        /*0646*/ 	.byte	0x3f
	.zero		1


	//   ....[89]....
        /*0648*/ 	.word	0x00005ac0
        /*064c*/ 	.word	0x00000009
        /*0650*/ 	.word	0x00000000
        /*0654*/ 	.short	0x010a
        /*0656*/ 	.byte	0x3f
	.zero		1


	//   ....[90]....
        /*0658*/ 	.word	0x00005b50
        /*065c*/ 	.word	0x00000006
        /*0660*/ 	.word	0x00000000
        /*0664*/ 	.short	0x010a
        /*0666*/ 	.byte	0x3f
	.zero		1


	//   ....[91]....
        /*0668*/ 	.word	0x00005be0
        /*066c*/ 	.word	0x00000009
        /*0670*/ 	.word	0x00000000
        /*0674*/ 	.short	0x010a
        /*0676*/ 	.byte	0x3f
	.zero		1


	//   ....[92]....
        /*0678*/ 	.word	0x00005c70
        /*067c*/ 	.word	0x00000006
        /*0680*/ 	.word	0x00000000
        /*0684*/ 	.short	0x010a
        /*0686*/ 	.byte	0x3f
	.zero		1


	//   ....[93]....
        /*0688*/ 	.word	0x00005d00
        /*068c*/ 	.word	0x00000009
        /*0690*/ 	.word	0x00000000
        /*0694*/ 	.short	0x010a
        /*0696*/ 	.byte	0x3f
	.zero		1


	//   ....[94]....
        /*0698*/ 	.word	0x00005d90
        /*069c*/ 	.word	0x00000006
        /*06a0*/ 	.word	0x00000000
        /*06a4*/ 	.short	0x010a
        /*06a6*/ 	.byte	0x3f
	.zero		1


	//   ....[95]....
        /*06a8*/ 	.word	0x00005e20
        /*06ac*/ 	.word	0x00000009
        /*06b0*/ 	.word	0x00000000
        /*06b4*/ 	.short	0x010a
        /*06b6*/ 	.byte	0x3f
	.zero		1


	//   ....[96]....
        /*06b8*/ 	.word	0x00005eb0
        /*06bc*/ 	.word	0x00000006
        /*06c0*/ 	.word	0x00000000
        /*06c4*/ 	.short	0x010a
        /*06c6*/ 	.byte	0x3f
	.zero		1


	//   ....[97]....
        /*06c8*/ 	.word	0x00005f40
        /*06cc*/ 	.word	0x00000009
        /*06d0*/ 	.word	0x00000000
        /*06d4*/ 	.short	0x010a
        /*06d6*/ 	.byte	0x3f
	.zero		1


	//   ....[98]....
        /*06d8*/ 	.word	0x00005fd0
        /*06dc*/ 	.word	0x00000006
        /*06e0*/ 	.word	0x00000000
        /*06e4*/ 	.short	0x010a
        /*06e6*/ 	.byte	0x3f
	.zero		1


	//   ....[99]....
        /*06e8*/ 	.word	0x00006060
        /*06ec*/ 	.word	0x00000009
        /*06f0*/ 	.word	0x00000000
        /*06f4*/ 	.short	0x010a
        /*06f6*/ 	.byte	0x3f
	.zero		1


	//   ....[100]....
        /*06f8*/ 	.word	0x000060f0
        /*06fc*/ 	.word	0x00000006
        /*0700*/ 	.word	0x00000000
        /*0704*/ 	.short	0x010a
        /*0706*/ 	.byte	0x3f
	.zero		1


	//   ....[101]....
        /*0708*/ 	.word	0x00006180
        /*070c*/ 	.word	0x00000003
        /*0710*/ 	.word	0x00000000
        /*0714*/ 	.short	0x010a
        /*0716*/ 	.byte	0x3f
	.zero		1


	//   ....[102]....
        /*0718*/ 	.word	0x000061e0
        /*071c*/ 	.word	0x0000003f
        /*0720*/ 	.word	0x00000000
        /*0724*/ 	.short	0x010a
        /*0726*/ 	.byte	0x3f
	.zero		1


	//   ....[103]....
        /*0728*/ 	.word	0x00006230
        /*072c*/ 	.word	0x00000003
        /*0730*/ 	.word	0x00000000
        /*0734*/ 	.short	0x010a
        /*0736*/ 	.byte	0x3f
	.zero		1


	//   ....[104]....
        /*0738*/ 	.word	0x00006290
        /*073c*/ 	.word	0x00000004
        /*0740*/ 	.word	0x00000000
        /*0744*/ 	.short	0x010a
        /*0746*/ 	.byte	0x3f
	.zero		1


	//   ....[105]....
        /*0748*/ 	.word	0x000062e0
        /*074c*/ 	.word	0x0000003f
        /*0750*/ 	.word	0x00000010
        /*0754*/ 	.short	0x010a
        /*0756*/ 	.byte	0x3f
	.zero		1


	//   ....[106]....
        /*0758*/ 	.word	0x000063b0
        /*075c*/ 	.word	0x0000000a
        /*0760*/ 	.word	0x000000e0
        /*0764*/ 	.short	0x010a
        /*0766*/ 	.byte	0x3f
	.zero		1


	//   ....[107]....
        /*0768*/ 	.word	0x00006480
        /*076c*/ 	.word	0x00000007
        /*0770*/ 	.word	0x00000000
        /*0774*/ 	.short	0x010a
        /*0776*/ 	.byte	0x3f
	.zero		1


	//   ....[108]....
        /*0778*/ 	.word	0x000064d0
        /*077c*/ 	.word	0x00000009
        /*0780*/ 	.word	0x00000000
        /*0784*/ 	.short	0x010a
        /*0786*/ 	.byte	0x3f
	.zero		1


	//   ....[109]....
        /*0788*/ 	.word	0x00006520
        /*078c*/ 	.word	0x00000006
        /*0790*/ 	.word	0x00000000
        /*0794*/ 	.short	0x010a
        /*0796*/ 	.byte	0x3f
	.zero		1


	//   ....[110]....
        /*0798*/ 	.word	0x00006570
        /*079c*/ 	.word	0x00000009
        /*07a0*/ 	.word	0x00000000
        /*07a4*/ 	.short	0x010a
        /*07a6*/ 	.byte	0x3f
	.zero		1


	//   ....[111]....
        /*07a8*/ 	.word	0x000065c0
        /*07ac*/ 	.word	0x00000006
        /*07b0*/ 	.word	0x00000000
        /*07b4*/ 	.short	0x010a
        /*07b6*/ 	.byte	0x3f
	.zero		1


	//   ....[112]....
        /*07b8*/ 	.word	0x00006610
        /*07bc*/ 	.word	0x00000009
        /*07c0*/ 	.word	0x00000000
        /*07c4*/ 	.short	0x010a
        /*07c6*/ 	.byte	0x3f
	.zero		1


	//   ....[113]....
        /*07c8*/ 	.word	0x00006660
        /*07cc*/ 	.word	0x00000006
        /*07d0*/ 	.word	0x00000000
        /*07d4*/ 	.short	0x010a
        /*07d6*/ 	.byte	0x3f
	.zero		1


	//   ....[114]....
        /*07d8*/ 	.word	0x000066b0
        /*07dc*/ 	.word	0x00000009
        /*07e0*/ 	.word	0x00000000
        /*07e4*/ 	.short	0x010a
        /*07e6*/ 	.byte	0x3f
	.zero		1


	//   ....[115]....
        /*07e8*/ 	.word	0x00006700
        /*07ec*/ 	.word	0x00000006
        /*07f0*/ 	.word	0x00000000
        /*07f4*/ 	.short	0x010a
        /*07f6*/ 	.byte	0x3f
	.zero		1


	//   ....[116]....
        /*07f8*/ 	.word	0x00006750
        /*07fc*/ 	.word	0x00000009
        /*0800*/ 	.word	0x00000000
        /*0804*/ 	.short	0x010a
        /*0806*/ 	.byte	0x3f
	.zero		1


	//   ....[117]....
        /*0808*/ 	.word	0x000067a0
        /*080c*/ 	.word	0x00000006
        /*0810*/ 	.word	0x00000000
        /*0814*/ 	.short	0x010a
        /*0816*/ 	.byte	0x3f
	.zero		1


	//   ....[118]....
        /*0818*/ 	.word	0x000067f0
        /*081c*/ 	.word	0x00000009
        /*0820*/ 	.word	0x00000000
        /*0824*/ 	.short	0x010a
        /*0826*/ 	.byte	0x3f
	.zero		1


	//   ....[119]....
        /*0828*/ 	.word	0x00006840
        /*082c*/ 	.word	0x00000006
        /*0830*/ 	.word	0x00000000
        /*0834*/ 	.short	0x010a
        /*0836*/ 	.byte	0x3f
	.zero		1


	//   ....[120]....
        /*0838*/ 	.word	0x00006890
        /*083c*/ 	.word	0x00000009
        /*0840*/ 	.word	0x00000000
        /*0844*/ 	.short	0x010a
        /*0846*/ 	.byte	0x3f
	.zero		1


	//   ....[121]....
        /*0848*/ 	.word	0x000068e0
        /*084c*/ 	.word	0x00000006
        /*0850*/ 	.word	0x00000000
        /*0854*/ 	.short	0x010a
        /*0856*/ 	.byte	0x3f
	.zero		1


	//   ....[122]....
        /*0858*/ 	.word	0x00006930
        /*085c*/ 	.word	0x00000009
        /*0860*/ 	.word	0x00000000
        /*0864*/ 	.short	0x010a
        /*0866*/ 	.byte	0x3f
	.zero		1


	//   ....[123]....
        /*0868*/ 	.word	0x00006980
        /*086c*/ 	.word	0x00000006
        /*0870*/ 	.word	0x00000000
        /*0874*/ 	.short	0x010a
        /*0876*/ 	.byte	0x3f
	.zero		1


	//   ....[124]....
        /*0878*/ 	.word	0x000069d0
        /*087c*/ 	.word	0x00000009
        /*0880*/ 	.word	0x00000000
        /*0884*/ 	.short	0x010a
        /*0886*/ 	.byte	0x3f
	.zero		1


	//   ....[125]....
        /*0888*/ 	.word	0x00006a20
        /*088c*/ 	.word	0x00000006
        /*0890*/ 	.word	0x00000000
        /*0894*/ 	.short	0x010a
        /*0896*/ 	.byte	0x3f
	.zero		1


	//   ....[126]....
        /*0898*/ 	.word	0x00006a70
        /*089c*/ 	.word	0x00000009
        /*08a0*/ 	.word	0x00000000
        /*08a4*/ 	.short	0x010a
        /*08a6*/ 	.byte	0x3f
	.zero		1


	//   ....[127]....
        /*08a8*/ 	.word	0x00006ac0
        /*08ac*/ 	.word	0x00000006
        /*08b0*/ 	.word	0x00000000
        /*08b4*/ 	.short	0x010a
        /*08b6*/ 	.byte	0x3f
	.zero		1


	//   ....[128]....
        /*08b8*/ 	.word	0x00006b10
        /*08bc*/ 	.word	0x00000009
        /*08c0*/ 	.word	0x00000000
        /*08c4*/ 	.short	0x010a
        /*08c6*/ 	.byte	0x3f
	.zero		1


	//   ....[129]....
        /*08c8*/ 	.word	0x00006b60
        /*08cc*/ 	.word	0x00000006
        /*08d0*/ 	.word	0x00000000
        /*08d4*/ 	.short	0x010a
        /*08d6*/ 	.byte	0x3f
	.zero		1


	//   ....[130]....
        /*08d8*/ 	.word	0x00006bb0
        /*08dc*/ 	.word	0x00000009
        /*08e0*/ 	.word	0x00000000
        /*08e4*/ 	.short	0x010a
        /*08e6*/ 	.byte	0x3f
	.zero		1


	//   ....[131]....
        /*08e8*/ 	.word	0x00006c00
        /*08ec*/ 	.word	0x00000006
        /*08f0*/ 	.word	0x00000000
        /*08f4*/ 	.short	0x010a
        /*08f6*/ 	.byte	0x3f
	.zero		1


	//   ....[132]....
        /*08f8*/ 	.word	0x00006c50
        /*08fc*/ 	.word	0x00000009
        /*0900*/ 	.word	0x00000000
        /*0904*/ 	.short	0x010a
        /*0906*/ 	.byte	0x3f
	.zero		1


	//   ....[133]....
        /*0908*/ 	.word	0x00006ca0
        /*090c*/ 	.word	0x00000006
        /*0910*/ 	.word	0x00000000
        /*0914*/ 	.short	0x010a
        /*0916*/ 	.byte	0x3f
	.zero		1


	//----- nvinfo : EIATTR_NUM_MBARRIERS
	.align		4
.L_37:
        /*0918*/ 	.byte	0x03, 0x38
        /*091a*/ 	.short	0x003e


	//----- nvinfo : EIATTR_EXIT_INSTR_OFFSETS
	.align		4
        /*091c*/ 	.byte	0x04, 0x1c
        /*091e*/ 	.short	(.L_39 - .L_38)


	//   ....[0]....
.L_38:
        /*0920*/ 	.word	0x000014b0


	//   ....[1]....
        /*0924*/ 	.word	0x00001510


	//   ....[2]....
        /*0928*/ 	.word	0x00004490


	//   ....[3]....
        /*092c*/ 	.word	0x000044c0


	//   ....[4]....
        /*0930*/ 	.word	0x000061d0


	//----- nvinfo : EIATTR_MAX_THREADS
	.align		4
.L_39:
        /*0934*/ 	.byte	0x04, 0x05
        /*0936*/ 	.short	(.L_41 - .L_40)
.L_40:
        /*0938*/ 	.word	0x00000180
        /*093c*/ 	.word	0x00000001
        /*0940*/ 	.word	0x00000001


	//----- nvinfo : EIATTR_CRS_STACK_SIZE
	.align		4
.L_41:
        /*0944*/ 	.byte	0x04, 0x1e
        /*0946*/ 	.short	(.L_43 - .L_42)
.L_42:
        /*0948*/ 	.word	0x00000000


	//----- nvinfo : EIATTR_CBANK_PARAM_SIZE
	.align		4
.L_43:
        /*094c*/ 	.byte	0x03, 0x19
        /*094e*/ 	.short	0x0470


	//----- nvinfo : EIATTR_PARAM_CBANK
	.align		4
        /*0950*/ 	.byte	0x04, 0x0a
        /*0952*/ 	.short	(.L_45 - .L_44)
	.align		4
.L_44:
        /*0954*/ 	.word	index@(.nv.constant0._ZN7cutlass13device_kernelINS_4gemm6kernel13GemmUniversalIN4cute5tupleIJiiiiEEENS1_10collective13CollectiveMmaINS1_34MainloopSm90TmaGmmaWarpSpecializedILi28ENS5_IJNS4_1CILi1EEESB_SB_EEENS1_32KernelTmaWarpSpecializedPingpongEEENS5_IJNSA_ILi64EEESF_SF_EEEaNS5_IJlSB_lEEEaSH_NS4_8TiledMMAINS4_8MMA_AtomIJNS4_4SM904GMMA26MMA_64x64x32_S32S8S8_SS_TNEEEENS4_6LayoutISC_NS5_IJNSA_ILi0EEESP_SP_EEEEENS5_IJNS4_10UnderscoreESS_SS_EEEEENS4_13SM90_TMA_LOADENS4_14ComposedLayoutINS4_7SwizzleILi2ELi4ELi3EEENS4_18smem_ptr_flag_bitsILi8EEENSO_INS5_IJNSA_ILi8EEESF_EEENS5_IJSF_SB_EEEEEEEvNS4_8identityESV_S15_vS16_EENS_8epilogue10collective6detail29Sm90TmaWarpSpecializedAdapterINS19_15DefaultEpilogueIaSH_SH_NS18_6thread17LinearCombinationIaLi1EiiLNS1D_9ScaleType4KindE0ELNS_15FloatRoundStyleE2EaEENS1_15EpilogueDefaultEEEEEvvEEEEvNT_6ParamsE)
        /*0958*/ 	.short	0x0210
        /*095a*/ 	.short	0x0470


	//----- nvinfo : EIATTR_SW_WAR
	.align		4
.L_45:
        /*095c*/ 	.byte	0x04, 0x36
        /*095e*/ 	.short	(.L_47 - .L_46)
.L_46:
        /*0960*/ 	.word	0x00000008
.L_47:


//--------------------- .nv.callgraph             --------------------------
	.section	.nv.callgraph,"",@"SHT_CUDA_CALLGRAPH"
	.align	4
	.sectionentsize	8
	.align		4
        /*0000*/ 	.word	0x00000000
	.align		4
        /*0004*/ 	.word	0xffffffff
	.align		4
        /*0008*/ 	.word	index@(_ZN7cutlass13device_kernelINS_4gemm6kernel13GemmUniversalIN4cute5tupleIJiiiiEEENS1_10collective13CollectiveMmaINS1_34MainloopSm90TmaGmmaWarpSpecializedILi28ENS5_IJNS4_1CILi1EEESB_SB_EEENS1_32KernelTmaWarpSpecializedPingpongEEENS5_IJNSA_ILi64EEESF_SF_EEEaNS5_IJlSB_lEEEaSH_NS4_8TiledMMAINS4_8MMA_AtomIJNS4_4SM904GMMA26MMA_64x64x32_S32S8S8_SS_TNEEEENS4_6LayoutISC_NS5_IJNSA_ILi0EEESP_SP_EEEEENS5_IJNS4_10UnderscoreESS_SS_EEEEENS4_13SM90_TMA_LOADENS4_14ComposedLayoutINS4_7SwizzleILi2ELi4ELi3EEENS4_18smem_ptr_flag_bitsILi8EEENSO_INS5_IJNSA_ILi8EEESF_EEENS5_IJSF_SB_EEEEEEEvNS4_8identityESV_S15_vS16_EENS_8epilogue10collective6detail29Sm90TmaWarpSpecializedAdapterINS19_15DefaultEpilogueIaSH_SH_NS18_6thread17LinearCombinationIaLi1EiiLNS1D_9ScaleType4KindE0ELNS_15FloatRoundStyleE2EaEENS1_15EpilogueDefaultEEEEEvvEEEEvNT_6ParamsE)
	.align		4
        /*000c*/ 	.word	index@(__assertfail)
	.align		4
        /*0010*/ 	.word	0x00000000
	.align		4
        /*0014*/ 	.word	0xfffffffe
	.align		4
        /*0018*/ 	.word	0x00000000
	.align		4
        /*001c*/ 	.word	0xfffffffd
	.align		4
        /*0020*/ 	.word	0x00000000
	.align		4
        /*0024*/ 	.word	0xfffffffc


//--------------------- .nv.constant4             --------------------------
	.section	.nv.constant4,"a",@progbits
	.align	8
	.align		8
.nv.constant4:
        /*0000*/ 	.dword	__assertfail
	.align		8
        /*0008*/ 	.dword	__unnamed_1
	.align		8
        /*0010*/ 	.dword	_ZN39_INTERNAL_8020cc1d_4_k_cu_c307bcfc_42544cuda3std3__45__cpo5beginE
	.align		8
        /*0018*/ 	.dword	_ZN39_INTERNAL_8020cc1d_4_k_cu_c307bcfc_42544cuda3std3__45__cpo3endE
	.align		8
        /*0020*/ 	.dword	_ZN39_INTERNAL_8020cc1d_4_k_cu_c307bcfc_42544cuda3std3__45__cpo6cbeginE
	.align		8
        /*0028*/ 	.dword	_ZN39_INTERNAL_8020cc1d_4_k_cu_c307bcfc_42544cuda3std3__45__cpo4cendE
	.align		8
        /*0030*/ 	.dword	_ZN39_INTERNAL_8020cc1d_4_k_cu_c307bcfc_42544cuda3std3__441_GLOBAL__N__8020cc1d_4_k_cu_c307bcfc_42546ignoreE
	.align		8
        /*0038*/ 	.dword	_ZN39_INTERNAL_8020cc1d_4_k_cu_c307bcfc_42544cuda3std3__419piecewise_constructE
	.align		8
        /*0040*/ 	.dword	_ZN39_INTERNAL_8020cc1d_4_k_cu_c307bcfc_42544cuda3std3__48in_placeE
	.align		8
        /*0048*/ 	.dword	_ZN39_INTERNAL_8020cc1d_4_k_cu_c307bcfc_42544cuda3std6ranges3__45__cpo4swapE
	.align		8
        /*0050*/ 	.dword	_ZN39_INTERNAL_8020cc1d_4_k_cu_c307bcfc_42544cuda3std6ranges3__45__cpo9iter_moveE
	.align		8
        /*0058*/ 	.dword	_ZN39_INTERNAL_8020cc1d_4_k_cu_c307bcfc_42544cute7productE
	.align		8
        /*0060*/ 	.dword	_ZN39_INTERNAL_8020cc1d_4_k_cu_c307bcfc_42544cute1_E
	.align		8
        /*0068*/ 	.dword	$str$22
	.align		8
        /*0070*/ 	.dword	$str$23


//--------------------- .text._ZN7cutlass13device_kernelINS_4gemm6kernel13GemmUniversalIN4cute5tupleIJiiiiEEENS1_10collective13CollectiveMmaINS1_34MainloopSm90TmaGmmaWarpSpecializedILi28ENS5_IJNS4_1CILi1EEESB_SB_EEENS1_32KernelTmaWarpSpecializedPingpongEEENS5_IJNSA_ILi64EEESF_SF_EEEaNS5_IJlSB_lEEEaSH_NS4_8TiledMMAINS4_8MMA_AtomIJNS4_4SM904GMMA26MMA_64x64x32_S32S8S8_SS_TNEEEENS4_6LayoutISC_NS5_IJNSA_ILi0EEESP_SP_EEEEENS5_IJNS4_10UnderscoreESS_SS_EEEEENS4_13SM90_TMA_LOADENS4_14ComposedLayoutINS4_7SwizzleILi2ELi4ELi3EEENS4_18smem_ptr_flag_bitsILi8EEENSO_INS5_IJNSA_ILi8EEESF_EEENS5_IJSF_SB_EEEEEEEvNS4_8identityESV_S15_vS16_EENS_8epilogue10collective6detail29Sm90TmaWarpSpecializedAdapterINS19_15DefaultEpilogueIaSH_SH_NS18_6thread17LinearCombinationIaLi1EiiLNS1D_9ScaleType4KindE0ELNS_15FloatRoundStyleE2EaEENS1_15EpilogueDefaultEEEEEvvEEEEvNT_6ParamsE --------------------------
	.section	.text._ZN7cutlass13device_kernelINS_4gemm6kernel13GemmUniversalIN4cute5tupleIJiiiiEEENS1_10collective13CollectiveMmaINS1_34MainloopSm90TmaGmmaWarpSpecializedILi28ENS5_IJNS4_1CILi1EEESB_SB_EEENS1_32KernelTmaWarpSpecializedPingpongEEENS5_IJNSA_ILi64EEESF_SF_EEEaNS5_IJlSB_lEEEaSH_NS4_8TiledMMAINS4_8MMA_AtomIJNS4_4SM904GMMA26MMA_64x64x32_S32S8S8_SS_TNEEEENS4_6LayoutISC_NS5_IJNSA_ILi0EEESP_SP_EEEEENS5_IJNS4_10UnderscoreESS_SS_EEEEENS4_13SM90_TMA_LOADENS4_14ComposedLayoutINS4_7SwizzleILi2ELi4ELi3EEENS4_18smem_ptr_flag_bitsILi8EEENSO_INS5_IJNSA_ILi8EEESF_EEENS5_IJSF_SB_EEEEEEEvNS4_8identityESV_S15_vS16_EENS_8epilogue10collective6detail29Sm90TmaWarpSpecializedAdapterINS19_15DefaultEpilogueIaSH_SH_NS18_6thread17LinearCombinationIaLi1EiiLNS1D_9ScaleType4KindE0ELNS_15FloatRoundStyleE2EaEENS1_15EpilogueDefaultEEEEEvvEEEEvNT_6ParamsE,"ax",@progbits
	.align	128
.text._ZN7cutlass13device_kernelINS_4gemm6kernel13GemmUniversalIN4cute5tupleIJiiiiEEENS1_10collective13CollectiveMmaINS1_34MainloopSm90TmaGmmaWarpSpecializedILi28ENS5_IJNS4_1CILi1EEESB_SB_EEENS1_32KernelTmaWarpSpecializedPingpongEEENS5_IJNSA_ILi64EEESF_SF_EEEaNS5_IJlSB_lEEEaSH_NS4_8TiledMMAINS4_8MMA_AtomIJNS4_4SM904GMMA26MMA_64x64x32_S32S8S8_SS_TNEEEENS4_6LayoutISC_NS5_IJNSA_ILi0EEESP_SP_EEEEENS5_IJNS4_10UnderscoreESS_SS_EEEEENS4_13SM90_TMA_LOADENS4_14ComposedLayoutINS4_7SwizzleILi2ELi4ELi3EEENS4_18smem_ptr_flag_bitsILi8EEENSO_INS5_IJNSA_ILi8EEESF_EEENS5_IJSF_SB_EEEEEEEvNS4_8identityESV_S15_vS16_EENS_8epilogue10collective6detail29Sm90TmaWarpSpecializedAdapterINS19_15DefaultEpilogueIaSH_SH_NS18_6thread17LinearCombinationIaLi1EiiLNS1D_9ScaleType4KindE0ELNS_15FloatRoundStyleE2EaEENS1_15EpilogueDefaultEEEEEvvEEEEvNT_6ParamsE:
        .type           _ZN7cutlass13device_kernelINS_4gemm6kernel13GemmUniversalIN4cute5tupleIJiiiiEEENS1_10collective13CollectiveMmaINS1_34MainloopSm90TmaGmmaWarpSpecializedILi28ENS5_IJNS4_1CILi1EEESB_SB_EEENS1_32KernelTmaWarpSpecializedPingpongEEENS5_IJNSA_ILi64EEESF_SF_EEEaNS5_IJlSB_lEEEaSH_NS4_8TiledMMAINS4_8MMA_AtomIJNS4_4SM904GMMA26MMA_64x64x32_S32S8S8_SS_TNEEEENS4_6LayoutISC_NS5_IJNSA_ILi0EEESP_SP_EEEEENS5_IJNS4_10UnderscoreESS_SS_EEEEENS4_13SM90_TMA_LOADENS4_14ComposedLayoutINS4_7SwizzleILi2ELi4ELi3EEENS4_18smem_ptr_flag_bitsILi8EEENSO_INS5_IJNSA_ILi8EEESF_EEENS5_IJSF_SB_EEEEEEEvNS4_8identityESV_S15_vS16_EENS_8epilogue10collective6detail29Sm90TmaWarpSpecializedAdapterINS19_15DefaultEpilogueIaSH_SH_NS18_6thread17LinearCombinationIaLi1EiiLNS1D_9ScaleType4KindE0ELNS_15FloatRoundStyleE2EaEENS1_15EpilogueDefaultEEEEEvvEEEEvNT_6ParamsE,@function
        .size           _ZN7cutlass13device_kernelINS_4gemm6kernel13GemmUniversalIN4cute5tupleIJiiiiEEENS1_10collective13CollectiveMmaINS1_34MainloopSm90TmaGmmaWarpSpecializedILi28ENS5_IJNS4_1CILi1EEESB_SB_EEENS1_32KernelTmaWarpSpecializedPingpongEEENS5_IJNSA_ILi64EEESF_SF_EEEaNS5_IJlSB_lEEEaSH_NS4_8TiledMMAINS4_8MMA_AtomIJNS4_4SM904GMMA26MMA_64x64x32_S32S8S8_SS_TNEEEENS4_6LayoutISC_NS5_IJNSA_ILi0EEESP_SP_EEEEENS5_IJNS4_10UnderscoreESS_SS_EEEEENS4_13SM90_TMA_LOADENS4_14ComposedLayoutINS4_7SwizzleILi2ELi4ELi3EEENS4_18smem_ptr_flag_bitsILi8EEENSO_INS5_IJNSA_ILi8EEESF_EEENS5_IJSF_SB_EEEEEEEvNS4_8identityESV_S15_vS16_EENS_8epilogue10collective6detail29Sm90TmaWarpSpecializedAdapterINS19_15DefaultEpilogueIaSH_SH_NS18_6thread17LinearCombinationIaLi1EiiLNS1D_9ScaleType4KindE0ELNS_15FloatRoundStyleE2EaEENS1_15EpilogueDefaultEEEEEvvEEEEvNT_6ParamsE,(.L_x_186 - _ZN7cutlass13device_kernelINS_4gemm6kernel13GemmUniversalIN4cute5tupleIJiiiiEEENS1_10collective13CollectiveMmaINS1_34MainloopSm90TmaGmmaWarpSpecializedILi28ENS5_IJNS4_1CILi1EEESB_SB_EEENS1_32KernelTmaWarpSpecializedPingpongEEENS5_IJNSA_ILi64EEESF_SF_EEEaNS5_IJlSB_lEEEaSH_NS4_8TiledMMAINS4_8MMA_AtomIJNS4_4SM904GMMA26MMA_64x64x32_S32S8S8_SS_TNEEEENS4_6LayoutISC_NS5_IJNSA_ILi0EEESP_SP_EEEEENS5_IJNS4_10UnderscoreESS_SS_EEEEENS4_13SM90_TMA_LOADENS4_14ComposedLayoutINS4_7SwizzleILi2ELi4ELi3EEENS4_18smem_ptr_flag_bitsILi8EEENSO_INS5_IJNSA_ILi8EEESF_EEENS5_IJSF_SB_EEEEEEEvNS4_8identityESV_S15_vS16_EENS_8epilogue10collective6detail29Sm90TmaWarpSpecializedAdapterINS19_15DefaultEpilogueIaSH_SH_NS18_6thread17LinearCombinationIaLi1EiiLNS1D_9ScaleType4KindE0ELNS_15FloatRoundStyleE2EaEENS1_15EpilogueDefaultEEEEEvvEEEEvNT_6ParamsE)
        .other          _ZN7cutlass13device_kernelINS_4gemm6kernel13GemmUniversalIN4cute5tupleIJiiiiEEENS1_10collective13CollectiveMmaINS1_34MainloopSm90TmaGmmaWarpSpecializedILi28ENS5_IJNS4_1CILi1EEESB_SB_EEENS1_32KernelTmaWarpSpecializedPingpongEEENS5_IJNSA_ILi64EEESF_SF_EEEaNS5_IJlSB_lEEEaSH_NS4_8TiledMMAINS4_8MMA_AtomIJNS4_4SM904GMMA26MMA_64x64x32_S32S8S8_SS_TNEEEENS4_6LayoutISC_NS5_IJNSA_ILi0EEESP_SP_EEEEENS5_IJNS4_10UnderscoreESS_SS_EEEEENS4_13SM90_TMA_LOADENS4_14ComposedLayoutINS4_7SwizzleILi2ELi4ELi3EEENS4_18smem_ptr_flag_bitsILi8EEENSO_INS5_IJNSA_ILi8EEESF_EEENS5_IJSF_SB_EEEEEEEvNS4_8identityESV_S15_vS16_EENS_8epilogue10collective6detail29Sm90TmaWarpSpecializedAdapterINS19_15DefaultEpilogueIaSH_SH_NS18_6thread17LinearCombinationIaLi1EiiLNS1D_9ScaleType4KindE0ELNS_15FloatRoundStyleE2EaEENS1_15EpilogueDefaultEEEEEvvEEEEvNT_6ParamsE,@"STO_CUDA_ENTRY STV_DEFAULT"
_ZN7cutlass13device_kernelINS_4gemm6kernel13GemmUniversalIN4cute5tupleIJiiiiEEENS1_10collective13CollectiveMmaINS1_34MainloopSm90TmaGmmaWarpSpecializedILi28ENS5_IJNS4_1CILi1EEESB_SB_EEENS1_32KernelTmaWarpSpecializedPingpongEEENS5_IJNSA_ILi64EEESF_SF_EEEaNS5_IJlSB_lEEEaSH_NS4_8TiledMMAINS4_8MMA_AtomIJNS4_4SM904GMMA26MMA_64x64x32_S32S8S8_SS_TNEEEENS4_6LayoutISC_NS5_IJNSA_ILi0EEESP_SP_EEEEENS5_IJNS4_10UnderscoreESS_SS_EEEEENS4_13SM90_TMA_LOADENS4_14ComposedLayoutINS4_7SwizzleILi2ELi4ELi3EEENS4_18smem_ptr_flag_bitsILi8EEENSO_INS5_IJNSA_ILi8EEESF_EEENS5_IJSF_SB_EEEEEEEvNS4_8identityESV_S15_vS16_EENS_8epilogue10collective6detail29Sm90TmaWarpSpecializedAdapterINS19_15DefaultEpilogueIaSH_SH_NS18_6thread17LinearCombinationIaLi1EiiLNS1D_9ScaleType4KindE0ELNS_15FloatRoundStyleE2EaEENS1_15EpilogueDefaultEEEEEvvEEEEvNT_6ParamsE:
[----:B------:R-:W0:Y:S02]  /*0000*/  LDC R1, c[0x0][0x28] ;  /* 0x00000a00ff017b82 */ /* 0x000e240000000800 */
[----:B0-----:R-:W-:Y:S01]  /*0010*/  VIADD R1, R1, 0xfffffff8 ;  /* 0xfffffff801017836 */ /* 0x001fe20000000000 */
[----:B------:R-:W0:Y:S01]  /*0020*/  S2R R4, SR_TID.X ;  /* 0x0000000000047919 */ /* 0x000e220000002100 */
[----:B------:R-:W-:Y:S01]  /*0030*/  ELECT P0, URZ, PT ;  /* 0x00000000003f782f */ /* 0x000fe20003800000 */
[----:B------:R-:W-:Y:S01]  /*0040*/  BSSY B0, `(.L_x_0) ;  /* 0x000000f000007945 */ /* 0x000fe20003800000 */
[--C-:B0-----:R-:W-:Y:S02]  /*0050*/  SHF.R.U32.HI R0, RZ, 0x5, R4.reuse ;  /* 0x00000005ff007819 */ /* 0x101fe40000011604 */
[----:B------:R-:W-:-:S03]  /*0060*/  SHF.R.U32.HI R5, RZ, 0x7, R4 ;  /* 0x00000007ff057819 */ /* 0x000fc60000011604 */
[----:B------:R-:W0:Y:S04]  /*0070*/  SHFL.IDX PT, R2, R0, RZ, 0x1f ;  /* 0x00001fff00027589 */ /* 0x000e2800000e0000 */
[----:B------:R1:W2:Y:S01]  /*0080*/  SHFL.IDX PT, R8, R5, RZ, 0x1f ;  /* 0x00001fff05087589 */ /* 0x0002a200000e0000 */
[----:B0-----:R-:W-:-:S13]  /*0090*/  ISETP.NE.OR P0, PT, R2, RZ, !P0 ;  /* 0x000000ff0200720c */ /* 0x001fda0004705670 */
[----:B-12---:R-:W-:Y:S05]  /*00a0*/  @P0 BRA `(.L_x_1) ;  /* 0x0000000000200947 */ /* 0x006fea0003800000 */
[----:B------:R-:W-:Y:S02]  /*00b0*/  ULDC.64 UR4, c[0x0][0x198] ;  /* 0x0000660000047ab9 */ /* 0x000fe40000000a00 */
[----:B------:R-:W-:Y:S02]  /*00c0*/  UIADD3 UR6, UP0, UR4, 0xf0, URZ ;  /* 0x000000f004067890 */ /* 0x000fe4000ff1e03f */
[----:B------:R-:W-:Y:S02]  /*00d0*/  UIADD3 UR4, UP1, UR4, 0x1f0, URZ ;  /* 0x000001f004047890 */ /* 0x000fe4000ff3e03f */
[----:B------:R-:W-:Y:S02]  /*00e0*/  UIADD3.X UR7, URZ, UR5, URZ, UP0, !UPT ;  /* 0x000000053f077290 */ /* 0x000fe400087fe43f */
[----:B------:R-:W-:-:S07]  /*00f0*/  UIADD3.X UR5, URZ, UR5, URZ, UP1, !UPT ;  /* 0x000000053f057290 */ /* 0x000fce0008ffe43f */
[----:B------:R0:W-:Y:S02]  /*0100*/  UTMACCTL.PF [UR6] ;  /* 0x00000000060079b9 */ /* 0x0001e40008040000 */
[----:B------:R0:W-:Y:S02]  /*0110*/  UTMACCTL.PF [UR4] ;  /* 0x00000000040079b9 */ /* 0x0001e40008040000 */
[----:B0-----:R-:W-:Y:S01]  /*0120*/  NOP ;  /* 0x0000000000007918 */ /* 0x001fe20000000000 */
.L_x_1:
[----:B------:R-:W-:Y:S05]  /*0130*/  BSYNC B0 ;  /* 0x0000000000007941 */ /* 0x000fea0003800000 */
.L_x_0:
[----:B------:R-:W0:Y:S02]  /*0140*/  SHFL.IDX PT, R3, R0, RZ, 0x1f ;  /* 0x00001fff00037589 */ /* 0x000e2400000e0000 */
[----:B0-----:R-:W-:-:S13]  /*0150*/  ISETP.NE.AND P0, PT, R3, RZ, PT ;  /* 0x000000ff0300720c */ /* 0x001fda0003f05270 */
[----:B------:R-:W-:Y:S05]  /*0160*/  @P0 BRA `(.L_x_2) ;  /* 0x0000000400240947 */ /* 0x000fea0003800000 */
[----:B------:R-:W-:Y:S01]  /*0170*/  ELECT P0, URZ, PT ;  /* 0x00000000003f782f */ /* 0x000fe20003800000 */
[----:B------:R-:W-:-:S12]  /*0180*/  BSSY B0, `(.L_x_2) ;  /* 0x0000047000007945 */ /* 0x000fd80003800000 */
[----:B------:R-:W-:Y:S05]  /*0190*/  @!P0 BRA `(.L_x_3) ;  /* 0x0000000400148947 */ /* 0x000fea0003800000 */
[----:B------:R-:W0:Y:S01]  /*01a0*/  S2UR UR8, SR_CgaCtaId ;  /* 0x00000000000879c3 */ /* 0x000e220000008800 */
[----:B------:R-:W-:Y:S01]  /*01b0*/  UMOV UR4, 0x400 ;  /* 0x0000040000047882 */ /* 0x000fe20000000000 */
[----:B------:R-:W-:Y:S01]  /*01c0*/  UMOV UR5, 0x1 ;  /* 0x0000000100057882 */ /* 0x000fe20000000000 */
[----:B------:R-:W-:Y:S02]  /*01d0*/  UMOV UR6, 0x80 ;  /* 0x0000008000067882 */ /* 0x000fe40000000000 */
[----:B------:R-:W-:-:S04]  /*01e0*/  UIADD3 UR6, -UR6, 0x100000, URZ ;  /* 0x0010000006067890 */ /* 0x000fc8000fffe13f */
[----:B------:R-:W-:Y:S02]  /*01f0*/  USHF.L.U32 UR7, UR6, 0xb, URZ ;  /* 0x0000000b06077899 */ /* 0x000fe4000800063f */
[----:B------:R-:W-:Y:S02]  /*0200*/  USHF.L.U32 UR6, UR6, 0x1, URZ ;  /* 0x0000000106067899 */ /* 0x000fe4000800063f */
[----:B0-----:R-:W-:Y:S02]  /*0210*/  ULEA UR8, UR8, UR4, 0x18 ;  /* 0x0000000408087291 */ /* 0x001fe4000f8ec03f */
[----:B------:R-:W-:-:S04]  /*0220*/  UIADD3 UR4, -UR5, 0x100000, URZ ;  /* 0x0010000005047890 */ /* 0x000fc8000fffe13f */
[----:B------:R-:W-:Y:S02]  /*0230*/  USHF.L.U32 UR5, UR4, 0xb, URZ ;  /* 0x0000000b04057899 */ /* 0x000fe4000800063f */
[----:B------:R-:W-:Y:S01]  /*0240*/  USHF.L.U32 UR4, UR4, 0x1, URZ ;  /* 0x0000000104047899 */ /* 0x000fe2000800063f */
[----:B------:R-:W0:Y:S11]  /*0250*/  FENCE.VIEW.ASYNC.S ;  /* 0x00000000000073c6 */ /* 0x000e360000000000 */
[----:B0-----:R0:W1:Y:S01]  /*0260*/  SYNCS.EXCH.64 URZ, [UR8], UR4 ;  /* 0x00000004083f75b2 */ /* 0x0010620008000100 */
[----:B------:R0:W2:Y:S01]  /*0270*/  SYNCS.EXCH.64 URZ, [UR8+0xe0], UR6 ;  /* 0x0000e006083f75b2 */ /* 0x0000a20008000100 */
[----:B------:R0:W3:Y:S01]  /*0280*/  SYNCS.EXCH.64 URZ, [UR8+0x8], UR4 ;  /* 0x00000804083f75b2 */ /* 0x0000e20008000100 */
[----:B------:R0:W4:Y:S01]  /*0290*/  SYNCS.EXCH.64 URZ, [UR8+0xe8], UR6 ;  /* 0x0000e806083f75b2 */ /* 0x0001220008000100 */
[----:B------:R0:W0:Y:S01]  /*02a0*/  SYNCS.EXCH.64 URZ, [UR8+0x10], UR4 ;  /* 0x00001004083f75b2 */ /* 0x0000220008000100 */
        /* <DEDUP_REMOVED lines=51> */
[----:B-1234-:R-:W-:Y:S01]  /*05e0*/  NOP ;  /* 0x0000000000007918 */ /* 0x01efe20000000000 */
.L_x_3:
[----:B0-----:R-:W-:Y:S05]  /*05f0*/  BSYNC B0 ;  /* 0x0000000000007941 */ /* 0x001fea0003800000 */
.L_x_2:
[----:B------:R-:W0:Y:S01]  /*0600*/  SHFL.IDX PT, R6, R0, RZ, 0x1f ;  /* 0x00001fff00067589 */ /* 0x000e2200000e0000 */
[----:B------:R-:W-:Y:S01]  /*0610*/  ELECT P0, URZ, PT ;  /* 0x00000000003f782f */ /* 0x000fe20003800000 */
[----:B------:R-:W-:Y:S01]  /*0620*/  NOP ;  /* 0x0000000000007918 */ /* 0x000fe20000000000 */
[----:B------:R-:W-:Y:S01]  /*0630*/  ELECT P1, URZ, PT ;  /* 0x00000000003f782f */ /* 0x000fe20003820000 */
[----:B------:R-:W1:Y:S01]  /*0640*/  SHFL.IDX PT, R3, R0, RZ, 0x1f ;  /* 0x00001fff00037589 */ /* 0x000e6200000e0000 */
[----:B------:R-:W-:Y:S01]  /*0650*/  UMOV UR4, 0x20 ;  /* 0x0000002000047882 */ /* 0x000fe20000000000 */
[----:B------:R-:W-:Y:S01]  /*0660*/  UMOV UR11, 0x80 ;  /* 0x00000080000b7882 */ /* 0x000fe20000000000 */
[----:B------:R-:W-:Y:S01]  /*0670*/  NOP ;  /* 0x0000000000007918 */ /* 0x000fe20000000000 */
[C---:B------:R-:W-:Y:S01]  /*0680*/  VIADD R33, R8.reuse, 0xffffffff ;  /* 0xffffffff08217836 */ /* 0x040fe20000000000 */
[----:B------:R-:W2:Y:S01]  /*0690*/  SHFL.IDX PT, R5, R5, RZ, 0x1f ;  /* 0x00001fff05057589 */ /* 0x000ea200000e0000 */
[----:B------:R-:W-:Y:S01]  /*06a0*/  ULDC.64 UR36, c[0x0][0x208] ;  /* 0x0000820000247ab9 */ /* 0x000fe20000000a00 */
[----:B------:R-:W-:-:S02]  /*06b0*/  ISETP.NE.AND P2, PT, R8, RZ, PT ;  /* 0x000000ff0800720c */ /* 0x000fc40003f45270 */
[----:B------:R-:W-:Y:S02]  /*06c0*/  ISETP.GE.U32.AND P3, PT, R33, 0x2, PT ;  /* 0x000000022100780c */ /* 0x000fe40003f66070 */
[----:B0-----:R-:W-:Y:S02]  /*06d0*/  ISETP.NE.OR P0, PT, R6, RZ, !P0 ;  /* 0x000000ff0600720c */ /* 0x001fe40004705670 */
[----:B-1----:R-:W-:Y:S02]  /*06e0*/  ISETP.NE.OR P1, PT, R3, RZ, !P1 ;  /* 0x000000ff0300720c */ /* 0x002fe40004f25670 */
[----:B------:R-:W-:-:S04]  /*06f0*/  SHF.R.S32.HI R3, RZ, 0x1f, R2 ;  /* 0x0000001fff037819 */ /* 0x000fc80000011402 */
[----:B------:R-:W-:-:S05]  /*0700*/  LEA.HI R3, R3, R2, RZ, 0x2 ;  /* 0x0000000203037211 */ /* 0x000fca00078f10ff */
[----:B------:R-:W-:Y:S01]  /*0710*/  VOTEU.ALL UP0, P0 ;  /* 0x00000000003f7886 */ /* 0x000fe20000000000 */
[----:B------:R-:W-:Y:S01]  /*0720*/  LOP3.LUT R3, R3, 0xfffffffc, RZ, 0xc0, !PT ;  /* 0xfffffffc03037812 */ /* 0x000fe200078ec0ff */
[----:B------:R-:W-:-:S03]  /*0730*/  VOTEU.ALL UP1, P1 ;  /* 0x00000000003f7886 */ /* 0x000fc60000820000 */
[----:B------:R-:W0:Y:S01]  /*0740*/  @!UP0 S2UR UR7, SR_CgaCtaId ;  /* 0x00000000000789c3 */ /* 0x000e220000008800 */
[----:B------:R-:W-:Y:S01]  /*0750*/  @!UP0 UMOV UR6, 0x400 ;  /* 0x0000040000068882 */ /* 0x000fe20000000000 */
[----:B------:R-:W-:-:S04]  /*0760*/  @!UP0 UIADD3 UR4, -UR4, 0x100000, URZ ;  /* 0x0010000004048890 */ /* 0x000fc8000fffe13f */
[----:B------:R-:W-:Y:S02]  /*0770*/  @!UP0 USHF.L.U32 UR5, UR4, 0xb, URZ ;  /* 0x0000000b04058899 */ /* 0x000fe4000800063f */
[----:B------:R-:W-:Y:S01]  /*0780*/  @!UP0 USHF.L.U32 UR4, UR4, 0x1, URZ ;  /* 0x0000000104048899 */ /* 0x000fe2000800063f */
[----:B------:R-:W-:Y:S01]  /*0790*/  IMAD.IADD R0, R2, 0x1, -R3 ;  /* 0x0000000102007824 */ /* 0x000fe200078e0a03 */
[----:B------:R-:W-:Y:S01]  /*07a0*/  @!UP1 UMOV UR9, 0x400 ;  /* 0x0000040000099882 */ /* 0x000fe20000000000 */
[----:B------:R-:W-:Y:S01]  /*07b0*/  VOTEU.ALL UP2, P1 ;  /* 0x00000000003f7886 */ /* 0x000fe20000840000 */
[----:B------:R-:W-:Y:S01]  /*07c0*/  VOTEU.ALL UP3, P1 ;  /* 0x00000000003f7886 */ /* 0x000fe20000860000 */
[----:B------:R-:W-:Y:S01]  /*07d0*/  VOTEU.ALL UP4, P1 ;  /* 0x00000000003f7886 */ /* 0x000fe20000880000 */
[----:B------:R-:W1:Y:S01]  /*07e0*/  @!UP1 S2UR UR10, SR_CgaCtaId ;  /* 0x00000000000a99c3 */ /* 0x000e620000008800 */
[----:B------:R-:W-:Y:S01]  /*07f0*/  VOTEU.ALL UP5, P1 ;  /* 0x00000000003f7886 */ /* 0x000fe200008a0000 */
[----:B------:R-:W-:-:S04]  /*0800*/  SHF.R.S32.HI R3, RZ, 0x1f, R4 ;  /* 0x0000001fff037819 */ /* 0x000fc80000011404 */
[----:B------:R-:W-:-:S04]  /*0810*/  LEA.HI R3, R3, R4, RZ, 0x7 ;  /* 0x0000000403037211 */ /* 0x000fc800078f38ff */
[----:B------:R-:W-:-:S05]  /*0820*/  LOP3.LUT R3, R3, 0xffffff80, RZ, 0xc0, !PT ;  /* 0xffffff8003037812 */ /* 0x000fca00078ec0ff */
[----:B------:R-:W-:Y:S01]  /*0830*/  IMAD.IADD R3, R4, 0x1, -R3 ;  /* 0x0000000104037824 */ /* 0x000fe200078e0a03 */
[----:B0-----:R-:W-:Y:S02]  /*0840*/  @!UP0 ULEA UR8, UR7, UR6, 0x18 ;  /* 0x0000000607088291 */ /* 0x001fe4000f8ec03f */
[----:B------:R-:W-:-:S04]  /*0850*/  @!UP1 UIADD3 UR6, -UR11, 0x100000, URZ ;  /* 0x001000000b069890 */ /* 0x000fc8000fffe13f */
[----:B------:R-:W-:Y:S02]  /*0860*/  @!UP1 USHF.L.U32 UR7, UR6, 0xb, URZ ;  /* 0x0000000b06079899 */ /* 0x000fe4000800063f */
[----:B------:R-:W-:Y:S01]  /*0870*/  @!UP1 USHF.L.U32 UR6, UR6, 0x1, URZ ;  /* 0x0000000106069899 */ /* 0x000fe2000800063f */
[----:B------:R-:W-:Y:S01]  /*0880*/  VOTEU.ALL UP0, P0 ;  /* 0x00000000003f7886 */ /* 0x000fe20000000000 */
[----:B-1----:R-:W-:Y:S01]  /*0890*/  @!UP1 ULEA UR9, UR10, UR9, 0x18 ;  /* 0x000000090a099291 */ /* 0x002fe2000f8ec03f */
[----:B------:R-:W-:Y:S02]  /*08a0*/  VOTEU.ALL UP1, P0 ;  /* 0x00000000003f7886 */ /* 0x000fe40000020000 */
[----:B------:R-:W-:Y:S01]  /*08b0*/  ULDC.64 UR10, c[0x0][0x598] ;  /* 0x00016600000a7ab9 */ /* 0x000fe20000000a00 */
[----:B------:R-:W-:Y:S01]  /*08c0*/  ISETP.NE.AND P0, PT, R0, 0x3, PT ;  /* 0x000000030000780c */ /* 0x000fe20003f05270 */
[----:B------:R-:W0:Y:S02]  /*08d0*/  FENCE.VIEW.ASYNC.S ;  /* 0x00000000000073c6 */ /* 0x000e240000000000 */
[----:B0-----:R0:W1:Y:S01]  /*08e0*/  @!UP0 SYNCS.EXCH.64 URZ, [UR8+0x1f0], UR4 ;  /* 0x0001f004083f85b2 */ /* 0x0010620008000100 */
[----:B------:R-:W-:-:S02]  /*08f0*/  ISETP.NE.U32.AND P1, PT, RZ, UR10, PT ;  /* 0x0000000aff007c0c */ /* 0x000fc4000bf25070 */
[----:B------:R-:W-:Y:S02]  /*0900*/  ISETP.EQ.OR P0, PT, R0, RZ, !P0 ;  /* 0x000000ff0000720c */ /* 0x000fe40004702670 */
[----:B------:R-:W-:Y:S02]  /*0910*/  ISETP.NE.AND.EX P1, PT, RZ, UR11, PT, P1 ;  /* 0x0000000bff007c0c */ /* 0x000fe4000bf25310 */
[----:B------:R-:W-:-:S04]  /*0920*/  ISETP.EQ.AND P0, PT, R8, RZ, P0 ;  /* 0x000000ff0800720c */ /* 0x000fc80000702270 */
[----:B------:R-:W-:-:S04]  /*0930*/  SEL R16, RZ, 0x1, !P0 ;  /* 0x00000001ff107807 */ /* 0x000fc80004000000 */
[----:B------:R-:W-:Y:S01]  /*0940*/  SEL R16, R16, 0x2, P3 ;  /* 0x0000000210107807 */ /* 0x000fe20001800000 */
[----:B------:R0:W1:Y:S01]  /*0950*/  @!UP1 SYNCS.EXCH.64 URZ, [UR8+0x1f8], UR4 ;  /* 0x0001f804083f95b2 */ /* 0x0000620008000100 */
[----:B------:R-:W-:Y:S01]  /*0960*/  NOP ;  /* 0x0000000000007918 */ /* 0x000fe20000000000 */
[----:B------:R0:W1:Y:S01]  /*0970*/  @!UP2 SYNCS.EXCH.64 URZ, [UR9+0x1d0], UR6 ;  /* 0x0001d006093fa5b2 */ /* 0x0000620008000100 */
[----:B------:R0:W1:Y:S01]  /*0980*/  @!UP3 SYNCS.EXCH.64 URZ, [UR9+0x1d8], UR6 ;  /* 0x0001d806093fb5b2 */ /* 0x0000620008000100 */
[----:B------:R0:W1:Y:S01]  /*0990*/  @!UP4 SYNCS.EXCH.64 URZ, [UR9+0x1e0], UR6 ;  /* 0x0001e006093fc5b2 */ /* 0x0000620008000100 */
[----:B------:R0:W1:Y:S01]  /*09a0*/  @!UP5 SYNCS.EXCH.64 URZ, [UR9+0x1e8], UR6 ;  /* 0x0001e806093fd5b2 */ /* 0x0000620008000100 */
[----:B------:R-:W-:Y:S01]  /*09b0*/  NOP ;  /* 0x0000000000007918 */ /* 0x000fe20000000000 */
[----:B-1----:R-:W-:Y:S06]  /*09c0*/  BAR.SYNC.DEFER_BLOCKING 0x0 ;  /* 0x0000000000007b1d */ /* 0x002fec0000010000 */
[----:B0-2---:R-:W-:Y:S05]  /*09d0*/  @!P1 BRA `(.L_x_4) ;  /* 0x00000000001c9947 */ /* 0x005fea0003800000 */
[----:B------:R-:W0:Y:S02]  /*09e0*/  LDC.64 R6, c[0x0][0x598] ;  /* 0x00016600ff067b82 */ /* 0x000e240000000a00 */
[----:B0-----:R-:W2:Y:S02]  /*09f0*/  LDG.E.64 R6, desc[UR36][R6.64] ;  /* 0x0000002406067981 */ /* 0x001ea4000c1e1b00 */
[----:B--2---:R-:W-:-:S04]  /*0a00*/  ISETP.NE.U32.AND P0, PT, R6, RZ, PT ;  /* 0x000000ff0600720c */ /* 0x004fc80003f05070 */
[----:B------:R-:W-:-:S13]  /*0a10*/  ISETP.NE.AND.EX P0, PT, R7, RZ, PT, P0 ;  /* 0x000000ff0700720c */ /* 0x000fda0003f05300 */
[----:B------:R-:W-:Y:S05]  /*0a20*/  @!P0 BRA `(.L_x_4) ;  /* 0x0000000000088947 */ /* 0x000fea0003800000 */
[----:B------:R1:W5:Y:S01]  /*0a30*/  LD.E R56, desc[UR36][R6.64] ;  /* 0x0000002406387980 */ /* 0x000362000c101900 */
[----:B------:R-:W-:Y:S05]  /*0a40*/  BRA `(.L_x_5) ;  /* 0x0000000000247947 */ /* 0x000fea0003800000 */
.L_x_4:
[----:B------:R-:W-:Y:S02]  /*0a50*/  ULDC.64 UR4, c[0x0][0x588] ;  /* 0x0001620000047ab9 */ /* 0x000fe40000000a00 */
[----:B------:R-:W-:-:S04]  /*0a60*/  ISETP.NE.U32.AND P0, PT, RZ, UR4, PT ;  /* 0x00000004ff007c0c */ /* 0x000fc8000bf05070 */
[----:B------:R-:W-:-:S13]  /*0a70*/  ISETP.NE.AND.EX P0, PT, RZ, UR5, PT, P0 ;  /* 0x00000005ff007c0c */ /* 0x000fda000bf05300 */
[----:B------:R-:W-:Y:S05]  /*0a80*/  @!P0 BRA `(.L_x_6) ;  /* 0x00000000000c8947 */ /* 0x000fea0003800000 */
[----:B------:R-:W0:Y:S02]  /*0a90*/  LDC.64 R56, c[0x0][0x588] ;  /* 0x00016200ff387b82 */ /* 0x000e240000000a00 */
[----:B0-----:R0:W5:Y:S01]  /*0aa0*/  LDG.E R56, desc[UR36][R56.64] ;  /* 0x0000002438387981 */ /* 0x001162000c1e1900 */
[----:B------:R-:W-:Y:S05]  /*0ab0*/  BRA `(.L_x_5) ;  /* 0x0000000000087947 */ /* 0x000fea0003800000 */
.L_x_6:
[----:B------:R-:W-:Y:S02]  /*0ac0*/  ULDC UR4, c[0x0][0x580] ;  /* 0x0001600000047ab9 */ /* 0x000fe40000000800 */
[----:B------:R-:W-:-:S07]  /*0ad0*/  IMAD.U32 R56, RZ, RZ, UR4 ;  /* 0x00000004ff387e24 */ /* 0x000fce000f8e00ff */
.L_x_5:
[----:B------:R-:W-:Y:S02]  /*0ae0*/  ULDC.64 UR4, c[0x0][0x5a0] ;  /* 0x0001680000047ab9 */ /* 0x000fe40000000a00 */
[----:B------:R-:W-:-:S04]  /*0af0*/  ISETP.NE.U32.AND P0, PT, RZ, UR4, PT ;  /* 0x00000004ff007c0c */ /* 0x000fc8000bf05070 */
[----:B------:R-:W-:-:S13]  /*0b00*/  ISETP.NE.AND.EX P0, PT, RZ, UR5, PT, P0 ;  /* 0x00000005ff007c0c */ /* 0x000fda000bf05300 */
[----:B------:R-:W-:Y:S05]  /*0b10*/  @!P0 BRA `(.L_x_7) ;  /* 0x00000000001c8947 */ /* 0x000fea0003800000 */
[----:B-1----:R-:W1:Y:S02]  /*0b20*/  LDC.64 R6, c[0x0][0x5a0] ;  /* 0x00016800ff067b82 */ /* 0x002e640000000a00 */
[----:B-1----:R-:W2:Y:S02]  /*0b30*/  LDG.E.64 R6, desc[UR36][R6.64] ;  /* 0x0000002406067981 */ /* 0x002ea4000c1e1b00 */
[----:B--2---:R-:W-:-:S04]  /*0b40*/  ISETP.NE.U32.AND P0, PT, R6, RZ, PT ;  /* 0x000000ff0600720c */ /* 0x004fc80003f05070 */
[----:B------:R-:W-:-:S13]  /*0b50*/  ISETP.NE.AND.EX P0, PT, R7, RZ, PT, P0 ;  /* 0x000000ff0700720c */ /* 0x000fda0003f05300 */
[----:B------:R-:W-:Y:S05]  /*0b60*/  @!P0 BRA `(.L_x_7) ;  /* 0x0000000000088947 */ /* 0x000fea0003800000 */
[----:B0-----:R2:W5:Y:S01]  /*0b70*/  LD.E R57, desc[UR36][R6.64] ;  /* 0x0000002406397980 */ /* 0x001562000c101900 */
[----:B------:R-:W-:Y:S05]  /*0b80*/  BRA `(.L_x_8) ;  /* 0x0000000000247947 */ /* 0x000fea0003800000 */
.L_x_7:
[----:B------:R-:W-:Y:S02]  /*0b90*/  ULDC.64 UR4, c[0x0][0x590] ;  /* 0x0001640000047ab9 */ /* 0x000fe40000000a00 */
[----:B------:R-:W-:-:S04]  /*0ba0*/  ISETP.NE.U32.AND P0, PT, RZ, UR4, PT ;  /* 0x00000004ff007c0c */ /* 0x000fc8000bf05070 */
[----:B------:R-:W-:-:S13]  /*0bb0*/  ISETP.NE.AND.EX P0, PT, RZ, UR5, PT, P0 ;  /* 0x00000005ff007c0c */ /* 0x000fda000bf05300 */
[----:B------:R-:W-:Y:S05]  /*0bc0*/  @!P0 BRA `(.L_x_9) ;  /* 0x00000000000c8947 */ /* 0x000fea0003800000 */
[----:B-1----:R-:W0:Y:S02]  /*0bd0*/  LDC.64 R6, c[0x0][0x590] ;  /* 0x00016400ff067b82 */ /* 0x002e240000000a00 */
[----:B0-----:R0:W5:Y:S01]  /*0be0*/  LDG.E R57, desc[UR36][R6.64] ;  /* 0x0000002406397981 */ /* 0x001162000c1e1900 */
[----:B------:R-:W-:Y:S05]  /*0bf0*/  BRA `(.L_x_8) ;  /* 0x0000000000087947 */ /* 0x000fea0003800000 */
.L_x_9:
[----:B------:R-:W-:Y:S02]  /*0c00*/  ULDC UR4, c[0x0][0x584] ;  /* 0x0001610000047ab9 */ /* 0x000fe40000000800 */
[----:B0-----:R-:W-:-:S07]  /*0c10*/  IMAD.U32 R57, RZ, RZ, UR4 ;  /* 0x00000004ff397e24 */ /* 0x001fce000f8e00ff */
.L_x_8:
[----:B------:R-:W3:Y:S01]  /*0c20*/  LDC R2, c[0x0][0x65c] ;  /* 0x00019700ff027b82 */ /* 0x000ee20000000800 */
[----:B------:R-:W4:Y:S01]  /*0c30*/  S2R R14, SR_CTAID.Y ;  /* 0x00000000000e7919 */ /* 0x000f220000002600 */
[----:B------:R-:W-:Y:S01]  /*0c40*/  ULDC UR6, c[0x0][0x28c] ;  /* 0x0000a30000067ab9 */ /* 0x000fe20000000800 */
[----:B------:R-:W-:Y:S01]  /*0c50*/  ISETP.NE.AND P0, PT, R8, 0x2, PT ;  /* 0x000000020800780c */ /* 0x000fe20003f05270 */
[----:B------:R-:W-:Y:S01]  /*0c60*/  UIADD3 UR6, UR6, 0x3f, URZ ;  /* 0x0000003f06067890 */ /* 0x000fe2000fffe03f */
[----:B012---:R-:W0:Y:S01]  /*0c70*/  S2R R6, SR_CTAID.X ;  /* 0x0000000000067919 */ /* 0x007e220000002500 */
[----:B------:R-:W-:Y:S01]  /*0c80*/  IMAD.MOV.U32 R7, RZ, RZ, RZ ;  /* 0x000000ffff077224 */ /* 0x000fe200078e00ff */
[----:B------:R-:W-:Y:S01]  /*0c90*/  UMOV UR39, URZ ;  /* 0x0000003f00277c82 */ /* 0x000fe20008000000 */
[----:B------:R-:W-:Y:S01]  /*0ca0*/  USHF.R.S32.HI UR7, URZ, 0x1f, UR6 ;  /* 0x0000001f3f077899 */ /* 0x000fe20008011406 */
[----:B------:R-:W-:Y:S01]  /*0cb0*/  UMOV UR38, URZ ;  /* 0x0000003f00267c82 */ /* 0x000fe20008000000 */
[----:B------:R-:W-:-:S02]  /*0cc0*/  ULDC.64 UR8, c[0x0][0x650] ;  /* 0x0001940000087ab9 */ /* 0x000fc40000000a00 */
[----:B------:R-:W-:-:S04]  /*0cd0*/  ULEA.HI UR7, UR7, UR6, URZ, 0x6 ;  /* 0x0000000607077291 */ /* 0x000fc8000f8f303f */
[----:B------:R-:W-:Y:S01]  /*0ce0*/  USHF.R.S32.HI UR40, URZ, 0x6, UR7 ;  /* 0x000000063f287899 */ /* 0x000fe20008011407 */
[----:B---3--:R-:W-:-:S13]  /*0cf0*/  ISETP.NE.AND P1, PT, R2, 0x1, PT ;  /* 0x000000010200780c */ /* 0x008fda0003f25270 */
[----:B------:R-:W0:Y:S01]  /*0d00*/  @P1 LDC R19, c[0x0][0x10] ;  /* 0x00000400ff131b82 */ /* 0x000e220000000800 */
[----:B----4-:R-:W-:Y:S02]  /*0d10*/  @P1 IMAD.MOV.U32 R8, RZ, RZ, R14 ;  /* 0x000000ffff081224 */ /* 0x010fe400078e000e */
[----:B------:R-:W-:Y:S02]  /*0d20*/  @P1 IMAD.MOV.U32 R9, RZ, RZ, RZ ;  /* 0x000000ffff091224 */ /* 0x000fe400078e00ff */
[----:B------:R-:W-:-:S03]  /*0d30*/  @P1 IMAD.MOV.U32 R17, RZ, RZ, RZ ;  /* 0x000000ffff111224 */ /* 0x000fc600078e00ff */
[----:B------:R-:W1:Y:S01]  /*0d40*/  @!P1 LDC R11, c[0x0][0xc] ;  /* 0x00000300ff0b9b82 */ /* 0x000e620000000800 */
[----:B------:R-:W-:Y:S01]  /*0d50*/  ULDC UR4, c[0x0][0xc] ;  /* 0x0000030000047ab9 */ /* 0x000fe20000000800 */
[----:B------:R-:W-:Y:S02]  /*0d60*/  ULDC UR5, c[0x0][0x10] ;  /* 0x0000040000057ab9 */ /* 0x000fe40000000800 */
[----:B------:R-:W-:-:S04]  /*0d70*/  UIMAD.WIDE.U32 UR4, UR4, UR5, URZ ;  /* 0x00000005040472a5 */ /* 0x000fc8000f8e003f */
[----:B------:R-:W2:Y:S01]  /*0d80*/  LDC R2, c[0x0][0x14] ;  /* 0x00000500ff027b82 */ /* 0x000ea20000000800 */
[----:B0-----:R-:W-:-:S04]  /*0d90*/  @P1 IMAD.WIDE.U32 R18, R6, R19, R8 ;  /* 0x0000001306121225 */ /* 0x001fc800078e0008 */
[----:B------:R-:W-:Y:S02]  /*0da0*/  @P1 IMAD.IADD R17, R19, 0x1, R17 ;  /* 0x0000000113111824 */ /* 0x000fe400078e0211 */
[----:B-1----:R-:W-:-:S04]  /*0db0*/  @!P1 IMAD.WIDE.U32 R8, R11, R14, R6 ;  /* 0x0000000e0b089225 */ /* 0x002fc800078e0006 */
[----:B------:R-:W-:Y:S02]  /*0dc0*/  @!P1 IMAD.MOV.U32 R18, RZ, RZ, R8 ;  /* 0x000000ffff129224 */ /* 0x000fe400078e0008 */
[----:B------:R-:W-:Y:S02]  /*0dd0*/  @!P1 IMAD.MOV.U32 R17, RZ, RZ, R9 ;  /* 0x000000ffff119224 */ /* 0x000fe400078e0009 */
[----:B--2---:R-:W-:-:S04]  /*0de0*/  IMAD.WIDE.U32 R12, R2, UR4, RZ ;  /* 0x00000004020c7c25 */ /* 0x004fc8000f8e00ff */
[----:B------:R-:W-:Y:S01]  /*0df0*/  IMAD R23, R2, UR5, RZ ;  /* 0x0000000502177c24 */ /* 0x000fe2000f8e02ff */
[----:B------:R0:W-:Y:S03]  /*0e00*/  STL.64 [R1], R12 ;  /* 0x0000000c01007387 */ /* 0x0001e60000100a00 */
[----:B------:R-:W-:Y:S01]  /*0e10*/  IMAD.IADD R23, R13, 0x1, R23 ;  /* 0x000000010d177824 */ /* 0x000fe200078e0217 */
[----:B------:R-:W-:Y:S06]  /*0e20*/  @P0 BRA `(.L_x_10) ;  /* 0x0000000000200947 */ /* 0x000fec0003800000 */
[----:B------:R-:W-:Y:S01]  /*0e30*/  UISETP.GE.U32.AND UP0, UPT, UR40, 0x1c, UPT ;  /* 0x0000001c2800788c */ /* 0x000fe2000bf06070 */
[----:B------:R-:W-:Y:S01]  /*0e40*/  IADD3 R18, P0, R18, R12, RZ ;  /* 0x0000000c12127210 */ /* 0x000fe20007f1e0ff */
[----:B------:R-:W-:Y:S01]  /*0e50*/  USHF.R.U32.HI UR4, URZ, 0x2, UR40 ;  /* 0x000000023f047899 */ /* 0x000fe20008011628 */
[----:B------:R-:W-:-:S03]  /*0e60*/  UMOV UR38, URZ ;  /* 0x0000003f00267c82 */ /* 0x000fc60008000000 */
[----:B------:R-:W-:Y:S01]  /*0e70*/  UIMAD.WIDE.U32 UR4, UR4, 0x24924925, URZ ;  /* 0x24924925040478a5 */ /* 0x000fe2000f8e003f */
[----:B------:R-:W-:-:S03]  /*0e80*/  IMAD.X R17, R23, 0x1, R17, P0 ;  /* 0x0000000117117824 */ /* 0x000fc600000e0611 */
[----:B------:R-:W-:Y:S02]  /*0e90*/  UIMAD UR39, UR5, -0x1c, UR40 ;  /* 0xffffffe4052778a4 */ /* 0x000fe4000f8e0228 */
[----:B------:R-:W-:-:S12]  /*0ea0*/  @UP0 ULOP3.LUT UR38, UR5, 0x1, URZ, 0xc0, !UPT ;  /* 0x0000000105260892 */ /* 0x000fd8000f8ec03f */
.L_x_10:
[----:B------:R-:W-:Y:S01]  /*0eb0*/  ISETP.GE.U32.AND P0, PT, R18, UR8, PT ;  /* 0x0000000812007c0c */ /* 0x000fe2000bf06070 */
[----:B------:R-:W-:Y:S01]  /*0ec0*/  IMAD.MOV.U32 R19, RZ, RZ, -0x1 ;  /* 0xffffffffff137424 */ /* 0x000fe200078e00ff */
[----:B------:R-:W-:Y:S01]  /*0ed0*/  PRMT R8, RZ, 0x7610, R8 ;  /* 0x00007610ff087816 */ /* 0x000fe20000000008 */
[----:B------:R-:W-:Y:S01]  /*0ee0*/  IMAD.MOV.U32 R22, RZ, RZ, -0x1 ;  /* 0xffffffffff167424 */ /* 0x000fe200078e00ff */
[----:B------:R-:W-:Y:S01]  /*0ef0*/  ISETP.GE.U32.AND.EX P0, PT, R17, UR9, PT, P0 ;  /* 0x0000000911007c0c */ /* 0x000fe2000bf06100 */
[----:B------:R-:W-:-:S12]  /*0f00*/  IMAD.MOV.U32 R2, RZ, RZ, -0x1 ;  /* 0xffffffffff027424 */ /* 0x000fd800078e00ff */
[----:B------:R-:W-:Y:S05]  /*0f10*/  @P0 BRA `(.L_x_11) ;  /* 0x00000004005c0947 */ /* 0x000fea0003800000 */
[----:B------:R-:W1:Y:S01]  /*0f20*/  LDC.64 R20, c[0x0][0x628] ;  /* 0x00018a00ff147b82 */ /* 0x000e620000000a00 */
[----:B------:R-:W-:Y:S02]  /*0f30*/  IMAD.MOV.U32 R8, RZ, RZ, R18 ;  /* 0x000000ffff087224 */ /* 0x000fe400078e0012 */
[----:B------:R-:W-:-:S05]  /*0f40*/  IMAD.MOV.U32 R9, RZ, RZ, R17 ;  /* 0x000000ffff097224 */ /* 0x000fca00078e0011 */
[----:B------:R-:W2:Y:S08]  /*0f50*/  LDC R2, c[0x0][0x630] ;  /* 0x00018c00ff027b82 */ /* 0x000eb00000000800 */
[----:B------:R-:W3:Y:S01]  /*0f60*/  LDC.64 R24, c[0x0][0x620] ;  /* 0x00018800ff187b82 */ /* 0x000ee20000000a00 */
[----:B-1----:R-:W-:-:S04]  /*0f70*/  ISETP.NE.U32.AND P0, PT, R20, RZ, PT ;  /* 0x000000ff1400720c */ /* 0x002fc80003f05070 */
[----:B------:R-:W-:-:S13]  /*0f80*/  ISETP.NE.AND.EX P0, PT, R21, RZ, PT, P0 ;  /* 0x000000ff1500720c */ /* 0x000fda0003f05300 */
[----:B--23--:R-:W-:Y:S05]  /*0f90*/  @!P0 BRA `(.L_x_12) ;  /* 0x0000000000288947 */ /* 0x00cfea0003800000 */
[----:B0-----:R-:W0:Y:S02]  /*0fa0*/  LDC R13, c[0x0][0x634] ;  /* 0x00018d00ff0d7b82 */ /* 0x001e240000000800 */
[----:B0-----:R-:W-:-:S05]  /*0fb0*/  IADD3 R13, P0, R18, R13, RZ ;  /* 0x0000000d120d7210 */ /* 0x001fca0007f1e0ff */
[----:B------:R-:W-:-:S04]  /*0fc0*/  IMAD.X R15, RZ, RZ, R17, P0 ;  /* 0x000000ffff0f7224 */ /* 0x000fc800000e0611 */
[----:B------:R-:W-:-:S04]  /*0fd0*/  IMAD.WIDE.U32 R8, R15, R20, RZ ;  /* 0x000000140f087225 */ /* 0x000fc800078e00ff */
[----:B------:R-:W-:-:S04]  /*0fe0*/  IMAD.WIDE.U32 R10, P0, R13, R21, R8 ;  /* 0x000000150d0a7225 */ /* 0x000fc80007800008 */
[----:B------:R-:W-:-:S04]  /*0ff0*/  IMAD.WIDE.U32 R8, R13, R20, RZ ;  /* 0x000000140d087225 */ /* 0x000fc800078e00ff */
[----:B------:R-:W-:Y:S01]  /*1000*/  IMAD.X R13, RZ, RZ, RZ, P0 ;  /* 0x000000ffff0d7224 */ /* 0x000fe200000e06ff */
[----:B------:R-:W-:Y:S01]  /*1010*/  IADD3 RZ, P0, R9, R10, RZ ;  /* 0x0000000a09ff7210 */ /* 0x000fe20007f1e0ff */
[----:B------:R-:W-:-:S04]  /*1020*/  IMAD.MOV.U32 R12, RZ, RZ, R11 ;  /* 0x000000ffff0c7224 */ /* 0x000fc800078e000b */
[----:B------:R-:W-:-:S08]  /*1030*/  IMAD.WIDE.U32.X R8, R15, R21, R12, P0 ;  /* 0x000000150f087225 */ /* 0x000fd000000e040c */
.L_x_12:
[-CC-:B------:R-:W-:Y:S01]  /*1040*/  SHF.R.U64 R31, R8, R2.reuse, R9.reuse ;  /* 0x00000002081f7219 */ /* 0x180fe20000001209 */
[----:B0-----:R-:W0:Y:S01]  /*1050*/  LDC R12, c[0x0][0x618] ;  /* 0x00018600ff0c7b82 */ /* 0x001e220000000800 */
[----:B------:R-:W-:Y:S01]  /*1060*/  SHF.R.U32.HI R7, RZ, R2, R9 ;  /* 0x00000002ff077219 */ /* 0x000fe20000011609 */
[----:B------:R-:W-:Y:S01]  /*1070*/  ULDC UR4, c[0x0][0x150] ;  /* 0x0000540000047ab9 */ /* 0x000fe20000000800 */
[----:B------:R-:W-:Y:S01]  /*1080*/  IADD3 R11, P0, RZ, -R31, RZ ;  /* 0x8000001fff0b7210 */ /* 0x000fe20007f1e0ff */
[----:B------:R-:W-:Y:S01]  /*1090*/  IMAD.MOV.U32 R19, RZ, RZ, R17 ;  /* 0x000000ffff137224 */ /* 0x000fe200078e0011 */
[----:B------:R-:W-:-:S03]  /*10a0*/  I2FP.F32.U32 R2, R6 ;  /* 0x0000000600027245 */ /* 0x000fc60000201000 */
[----:B------:R-:W1:Y:S01]  /*10b0*/  LDC.64 R26, c[0x0][0x640] ;  /* 0x00019000ff1a7b82 */ /* 0x000e620000000a00 */
[----:B------:R-:W-:Y:S02]  /*10c0*/  IMAD.X R13, RZ, RZ, ~R7, P0 ;  /* 0x000000ffff0d7224 */ /* 0x000fe400000e0e07 */
[----:B------:R-:W-:Y:S01]  /*10d0*/  FMUL R2, R2, UR4 ;  /* 0x0000000402027c20 */ /* 0x000fe20008400000 */
[----:B------:R-:W-:Y:S01]  /*10e0*/  IMAD.WIDE.U32 R8, R11, R24, R18 ;  /* 0x000000180b087225 */ /* 0x000fe200078e0012 */
[----:B------:R-:W-:-:S03]  /*10f0*/  ULDC UR4, c[0x0][0x154] ;  /* 0x0000550000047ab9 */ /* 0x000fc60000000800 */
[----:B------:R-:W-:Y:S01]  /*1100*/  IMAD R10, R13, R24, RZ ;  /* 0x000000180d0a7224 */ /* 0x000fe200078e02ff */
[----:B------:R-:W2:Y:S01]  /*1110*/  LDC R7, c[0x0][0x144] ;  /* 0x00005100ff077b82 */ /* 0x000ea20000000800 */
[----:B------:R-:W3:Y:S02]  /*1120*/  F2I.U32.TRUNC.NTZ R2, R2 ;  /* 0x0000000200027305 */ /* 0x000ee4000020f000 */
[----:B------:R-:W-:-:S04]  /*1130*/  IMAD R11, R11, R25, R10 ;  /* 0x000000190b0b7224 */ /* 0x000fc800078e020a */
[----:B------:R-:W-:Y:S01]  /*1140*/  IMAD.IADD R9, R9, 0x1, R11 ;  /* 0x0000000109097824 */ /* 0x000fe200078e020b */
[----:B------:R-:W4:Y:S01]  /*1150*/  LDC R22, c[0x0][0x608] ;  /* 0x00018200ff167b82 */ /* 0x000f220000000800 */
[----:B------:R-:W-:-:S03]  /*1160*/  IMAD.MOV.U32 R11, RZ, RZ, -0x1 ;  /* 0xffffffffff0b7424 */ /* 0x000fc600078e00ff */
[--C-:B0-----:R-:W-:Y:S02]  /*1170*/  SHF.R.U64 R20, R8, R12, R9.reuse ;  /* 0x0000000c08147219 */ /* 0x101fe40000001209 */
[----:B------:R-:W-:Y:S02]  /*1180*/  I2FP.F32.U32 R8, R14 ;  /* 0x0000000e00087245 */ /* 0x000fe40000201000 */
[----:B------:R-:W0:Y:S01]  /*1190*/  LDC R24, c[0x0][0x658] ;  /* 0x00019600ff187b82 */ /* 0x000e220000000800 */
[----:B-1----:R-:W-:Y:S01]  /*11a0*/  ISETP.NE.U32.AND P0, PT, R26, RZ, PT ;  /* 0x000000ff1a00720c */ /* 0x002fe20003f05070 */
[----:B---3--:R-:W-:Y:S02]  /*11b0*/  IMAD.MOV R10, RZ, RZ, -R2 ;  /* 0x000000ffff0a7224 */ /* 0x008fe400078e0a02 */
[----:B------:R-:W-:Y:S01]  /*11c0*/  FMUL R8, R8, UR4 ;  /* 0x0000000408087c20 */ /* 0x000fe20008400000 */
[----:B------:R-:W-:Y:S02]  /*11d0*/  SHF.R.U32.HI R9, RZ, R12, R9 ;  /* 0x0000000cff097219 */ /* 0x000fe40000011609 */
[----:B------:R-:W-:Y:S01]  /*11e0*/  ISETP.NE.AND.EX P0, PT, R27, RZ, PT, P0 ;  /* 0x000000ff1b00720c */ /* 0x000fe20003f05300 */
[----:B------:R1:W3:Y:S01]  /*11f0*/  F2I.U32.TRUNC.NTZ R15, R8 ;  /* 0x00000008000f7305 */ /* 0x0002e2000020f000 */
[----:B------:R-:W1:Y:S01]  /*1200*/  LDC R19, c[0x0][0x148] ;  /* 0x00005200ff137b82 */ /* 0x000e620000000800 */
[----:B--2---:R-:W-:-:S07]  /*1210*/  IMAD R2, R7, R10, R6 ;  /* 0x0000000a07027224 */ /* 0x004fce00078e0206 */
[----:B------:R-:W2:Y:S01]  /*1220*/  LDC R25, c[0x0][0x600] ;  /* 0x00018000ff197b82 */ /* 0x000ea20000000800 */
[-CC-:B----4-:R-:W-:Y:S02]  /*1230*/  SHF.R.U64 R32, R20, R22.reuse, R9.reuse ;  /* 0x0000001614207219 */ /* 0x190fe40000001209 */
[----:B------:R-:W-:Y:S01]  /*1240*/  SHF.R.U32.HI R7, RZ, R22, R9 ;  /* 0x00000016ff077219 */ /* 0x000fe20000011609 */
[----:B------:R-:W-:-:S04]  /*1250*/  IMAD.MOV.U32 R9, RZ, RZ, 0x1 ;  /* 0x00000001ff097424 */ /* 0x000fc800078e00ff */
[----:B------:R-:W4:Y:S01]  /*1260*/  LDC R28, c[0x0][0x648] ;  /* 0x00019200ff1c7b82 */ /* 0x000f220000000800 */
[-C--:B0-----:R-:W-:Y:S02]  /*1270*/  SHF.L.U32 R6, R11, R24.reuse, RZ ;  /* 0x000000180b067219 */ /* 0x081fe400000006ff */
[--C-:B------:R-:W-:Y:S02]  /*1280*/  SHF.R.U64 R22, R32, R24, R7.reuse ;  /* 0x0000001820167219 */ /* 0x100fe40000001207 */
[----:B------:R-:W-:Y:S02]  /*1290*/  LOP3.LUT R13, RZ, R6, RZ, 0x33, !PT ;  /* 0x00000006ff0d7212 */ /* 0x000fe400078e33ff */
[-C--:B------:R-:W-:Y:S01]  /*12a0*/  SHF.R.U32.HI R7, RZ, R24.reuse, R7 ;  /* 0x00000018ff077219 */ /* 0x080fe20000011607 */
[----:B------:R-:W0:Y:S01]  /*12b0*/  LDC R29, c[0x0][0x638] ;  /* 0x00018e00ff1d7b82 */ /* 0x000e220000000800 */
[----:B------:R-:W-:Y:S01]  /*12c0*/  SHF.L.U32 R12, R9, R24, RZ ;  /* 0x00000018090c7219 */ /* 0x000fe200000006ff */
[----:B------:R-:W-:-:S06]  /*12d0*/  IMAD.MOV.U32 R6, RZ, RZ, R22 ;  /* 0x000000ffff067224 */ /* 0x000fcc00078e0016 */
[----:B------:R-:W0:Y:S01]  /*12e0*/  LDC R30, c[0x0][0x610] ;  /* 0x00018400ff1e7b82 */ /* 0x000e220000000800 */
[----:B-1-3--:R-:W-:Y:S05]  /*12f0*/  @!P0 BRA `(.L_x_13) ;  /* 0x0000000000288947 */ /* 0x00afea0003800000 */
[----:B------:R-:W1:Y:S02]  /*1300*/  LDC R11, c[0x0][0x64c] ;  /* 0x00019300ff0b7b82 */ /* 0x000e640000000800 */
[----:B-1----:R-:W-:-:S05]  /*1310*/  IADD3 R11, P0, R22, R11, RZ ;  /* 0x0000000b160b7210 */ /* 0x002fca0007f1e0ff */
        /* <DEDUP_REMOVED lines=8> */
.L_x_13:
[----:B----4-:R-:W-:Y:S01]  /*13a0*/  SHF.R.U64 R6, R6, R28, R7 ;  /* 0x0000001c06067219 */ /* 0x010fe20000001207 */
[----:B--2---:R-:W-:Y:S01]  /*13b0*/  VIADD R7, R25, 0xffffffff ;  /* 0xffffffff19077836 */ /* 0x004fe20000000000 */
[----:B------:R-:W-:Y:S01]  /*13c0*/  LOP3.LUT R13, R32, R13, RZ, 0xc0, !PT ;  /* 0x0000000d200d7212 */ /* 0x000fe200078ec0ff */
[----:B------:R-:W-:Y:S02]  /*13d0*/  IMAD.MOV R15, RZ, RZ, -R15 ;  /* 0x000000ffff0f7224 */ /* 0x000fe400078e0a0f */
[----:B------:R-:W-:Y:S01]  /*13e0*/  IMAD.MOV R8, RZ, RZ, -R6 ;  /* 0x000000ffff087224 */ /* 0x000fe200078e0a06 */
[----:B------:R-:W-:Y:S01]  /*13f0*/  LOP3.LUT R7, R20, R7, RZ, 0xc0, !PT ;  /* 0x0000000714077212 */ /* 0x000fe200078ec0ff */
[----:B------:R-:W-:Y:S02]  /*1400*/  IMAD R13, R12, R6, R13 ;  /* 0x000000060c0d7224 */ /* 0x000fe400078e020d */
[----:B------:R-:W-:Y:S02]  /*1410*/  @P1 IMAD R2, R19, R15, R14 ;  /* 0x0000000f13021224 */ /* 0x000fe400078e020e */
[----:B0-----:R-:W-:-:S02]  /*1420*/  IMAD R6, R8, R29, R22 ;  /* 0x0000001d08067224 */ /* 0x001fc400078e0216 */
[----:B------:R-:W-:Y:S02]  /*1430*/  IMAD R2, R13, R30, R2 ;  /* 0x0000001e0d027224 */ /* 0x000fe400078e0202 */
[----:B------:R-:W-:Y:S02]  /*1440*/  IMAD R19, R6, R25, R7 ;  /* 0x0000001906137224 */ /* 0x000fe400078e0207 */
[----:B------:R-:W-:-:S03]  /*1450*/  IMAD.MOV.U32 R8, RZ, RZ, 0x1 ;  /* 0x00000001ff087424 */ /* 0x000fc600078e00ff */
[----:B------:R-:W-:Y:S02]  /*1460*/  SEL R22, R19, R2, !P1 ;  /* 0x0000000213167207 */ /* 0x000fe40004800000 */
[----:B------:R-:W-:Y:S01]  /*1470*/  SEL R19, R2, R19, !P1 ;  /* 0x0000001302137207 */ /* 0x000fe20004800000 */
[----:B------:R-:W-:-:S07]  /*1480*/  IMAD.MOV.U32 R2, RZ, RZ, R31 ;  /* 0x000000ffff027224 */ /* 0x000fce00078e001f */
.L_x_11:
[----:B------:R-:W-:Y:S05]  /*1490*/  @!P2 BRA `(.L_x_14) ;  /* 0x000000300000a947 */ /* 0x000fea0003800000 */
[----:B------:R-:W-:-:S13]  /*14a0*/  ISETP.GT.U32.AND P0, PT, R33, 0x1, PT ;  /* 0x000000012100780c */ /* 0x000fda0003f04070 */
[----:B------:R-:W-:Y:S05]  /*14b0*/  @P0 EXIT ;  /* 0x000000000000094d */ /* 0x000fea0003800000 */
.L_x_15:
[----:B------:R-:W-:-:S08]  /*14c0*/  NOP ;  /* 0x0000000000007918 */ /* 0x000fd00000000000 */
[----:B------:R-:W1:Y:S02]  /*14d0*/  USETMAXREG.TRY_ALLOC.CTAPOOL UP0, 0xe8 ;  /* 0x000000e8000079c8 */ /* 0x000e640008000600 */
[----:B-1----:R-:W-:-:S13]  /*14e0*/  PLOP3.LUT P0, PT, PT, PT, UP0, 0x80, 0x0 ;  /* 0x000000000000781c */ /* 0x002fda0003f0f008 */
[----:B------:R-:W-:Y:S05]  /*14f0*/  @!P0 BRA `(.L_x_15) ;  /* 0xfffffffc00f08947 */ /* 0x000fea000383ffff */
[----:B------:R-:W-:-:S13]  /*1500*/  LOP3.LUT P0, RZ, R8, 0xff, RZ, 0xc0, !PT ;  /* 0x000000ff08ff7812 */ /* 0x000fda000780c0ff */
[----:B------:R-:W-:Y:S05]  /*1510*/  @!P0 EXIT ;  /* 0x000000000000894d */ /* 0x000fea0003800000 */
[----:B------:R-:W1:Y:S01]  /*1520*/  S2UR UR4, SR_CgaCtaId ;  /* 0x00000000000479c3 */ /* 0x000e620000008800 */
[----:B------:R-:W-:Y:S01]  /*1530*/  VIADD R6, R5, 0xffffffff ;  /* 0xffffffff05067836 */ /* 0x000fe20000000000 */
[----:B------:R-:W-:Y:S01]  /*1540*/  SHF.R.S32.HI R0, RZ, 0x1f, R3 ;  /* 0x0000001fff007819 */ /* 0x000fe20000011403 */
[----:B------:R-:W-:Y:S01]  /*1550*/  UMOV UR41, 0x400 ;  /* 0x0000040000297882 */ /* 0x000fe20000000000 */
[----:B------:R-:W-:Y:S02]  /*1560*/  UISETP.LT.AND UP0, UPT, UR40, 0x1, UPT ;  /* 0x000000012800788c */ /* 0x000fe4000bf01270 */
[----:B------:R-:W-:Y:S01]  /*1570*/  R2UR UR42, R6 ;  /* 0x00000000062a72ca */ /* 0x000fe200000e0000 */
[----:B------:R-:W-:Y:S01]  /*1580*/  ULDC UR6, c[0x0][0x284] ;  /* 0x0000a10000067ab9 */ /* 0x000fe20000000800 */
[CC--:B------:R-:W-:Y:S01]  /*1590*/  LEA.HI R4, R0.reuse, R3.reuse, RZ, 0x2 ;  /* 0x0000000300047211 */ /* 0x0c0fe200078f10ff */
[----:B------:R-:W-:Y:S01]  /*15a0*/  USEL UR43, UR40, 0x1, UP0 ;  /* 0x00000001282b7887 */ /* 0x000fe20008000000 */
[----:B------:R-:W-:Y:S01]  /*15b0*/  LEA.HI R0, R0, R3, RZ, 0x5 ;  /* 0x0000000300007211 */ /* 0x000fe200078f28ff */
[----:B------:R-:W-:Y:S01]  /*15c0*/  USHF.L.U32 UR46, UR40, 0x1, URZ ;  /* 0x00000001282e7899 */ /* 0x000fe2000800063f */
[--C-:B------:R-:W-:Y:S01]  /*15d0*/  SHF.R.S32.HI R58, RZ, 0x2, R4.reuse ;  /* 0x00000002ff3a7819 */ /* 0x100fe20000011404 */
[----:B------:R-:W-:Y:S01]  /*15e0*/  UIADD3 UR43, -UR43, UR40, URZ ;  /* 0x000000282b2b7290 */ /* 0x000fe2000fffe13f */
[----:B------:R-:W-:-:S02]  /*15f0*/  SHF.R.S32.HI R5, RZ, 0x1f, R4 ;  /* 0x0000001fff057819 */ /* 0x000fc40000011404 */
[----:B------:R-:W-:Y:S02]  /*1600*/  LOP3.LUT R60, R4, 0xfffffffc, RZ, 0xc0, !PT ;  /* 0xfffffffc043c7812 */ /* 0x000fe400078ec0ff */
[----:B------:R-:W-:Y:S01]  /*1610*/  LEA.HI R5, R5, R58, RZ, 0x3 ;  /* 0x0000003a05057211 */ /* 0x000fe200078f18ff */
[----:B------:R-:W-:Y:S01]  /*1620*/  USHF.L.U32 UR42, UR42, 0x3, URZ ;  /* 0x000000032a2a7899 */ /* 0x000fe2000800063f */
[----:B------:R-:W-:Y:S01]  /*1630*/  ISETP.NE.AND P0, PT, R6, RZ, PT ;  /* 0x000000ff0600720c */ /* 0x000fe20003f05270 */
[----:B------:R-:W-:Y:S01]  /*1640*/  IMAD.IADD R60, R3, 0x1, -R60 ;  /* 0x00000001033c7824 */ /* 0x000fe200078e0a3c */
[----:B------:R-:W-:Y:S01]  /*1650*/  LOP3.LUT R5, R5, 0xfffffff8, RZ, 0xc0, !PT ;  /* 0xfffffff805057812 */ /* 0x000fe200078ec0ff */
[----:B-1----:R-:W-:Y:S02]  /*1660*/  ULEA UR41, UR4, UR41, 0x18 ;  /* 0x0000002904297291 */ /* 0x002fe4000f8ec03f */
[----:B------:R-:W-:Y:S01]  /*1670*/  IMAD.U32 R62, RZ, RZ, UR42 ;  /* 0x0000002aff3e7e24 */ /* 0x000fe2000f8e00ff */
[----:B------:R-:W-:Y:S01]  /*1680*/  SEL R67, RZ, 0x1, P0 ;  /* 0x00000001ff437807 */ /* 0x000fe20000000000 */
[----:B------:R-:W-:Y:S01]  /*1690*/  IMAD.IADD R58, R58, 0x1, -R5 ;  /* 0x000000013a3a7824 */ /* 0x000fe200078e0a05 */
[----:B------:R-:W-:Y:S01]  /*16a0*/  UIADD3 UR47, UR41, 0x1d0, URZ ;  /* 0x000001d0292f7890 */ /* 0x000fe2000fffe03f */
[----:B------:R-:W-:Y:S01]  /*16b0*/  SHF.R.S32.HI R5, RZ, 0x5, R0 ;  /* 0x00000005ff057819 */ /* 0x000fe20000011400 */
[----:B------:R-:W-:Y:S01]  /*16c0*/  UIADD3 UR4, UR41, 0x1c300, URZ ;  /* 0x0001c30029047890 */ /* 0x000fe2000fffe03f */
[C---:B------:R-:W-:Y:S01]  /*16d0*/  LOP3.LUT R64, R62.reuse, 0x8, RZ, 0xc0, !PT ;  /* 0x000000083e407812 */ /* 0x040fe200078ec0ff */
[----:B------:R-:W-:Y:S01]  /*16e0*/  UIADD3 UR5, UR41, 0x300, URZ ;  /* 0x0000030029057890 */ /* 0x000fe2000fffe03f */
[--C-:B------:R-:W-:Y:S01]  /*16f0*/  SHF.R.S32.HI R59, RZ, 0x1f, R58.reuse ;  /* 0x0000001fff3b7819 */ /* 0x100fe2000001143a */
[----:B------:R-:W-:Y:S01]  /*1700*/  USHF.R.U32.HI UR4, URZ, 0x4, UR4 ;  /* 0x000000043f047899 */ /* 0x000fe20008011604 */
[C-C-:B------:R-:W-:Y:S01]  /*1710*/  IMAD R65, R5.reuse, -0x10, -R58.reuse ;  /* 0xfffffff005417824 */ /* 0x140fe200078e0a3a */
[----:B------:R-:W-:Y:S01]  /*1720*/  USHF.R.U32.HI UR5, URZ, 0x4, UR5 ;  /* 0x000000043f057899 */ /* 0x000fe20008011605 */
[----:B------:R-:W-:Y:S01]  /*1730*/  IMAD.U32 R61, RZ, RZ, UR47 ;  /* 0x0000002fff3d7e24 */ /* 0x000fe2000f8e00ff */
[----:B------:R-:W-:Y:S01]  /*1740*/  ULOP3.LUT UR4, UR4, 0x3fff, URZ, 0xc0, !UPT ;  /* 0x00003fff04047892 */ /* 0x000fe2000f8ec03f */
[----:B------:R-:W-:Y:S01]  /*1750*/  IMAD.WIDE R58, R5, 0x10, R58 ;  /* 0x00000010053a7825 */ /* 0x000fe200078e023a */
[----:B------:R-:W-:Y:S01]  /*1760*/  ULOP3.LUT UR5, UR5, 0x3fff, URZ, 0xc0, !UPT ;  /* 0x00003fff05057892 */ /* 0x000fe2000f8ec03f */
[----:B------:R-:W-:Y:S01]  /*1770*/  LOP3.LUT R62, R62, 0x8, RZ, 0xc, !PT ;  /* 0x000000083e3e7812 */ /* 0x000fe200078e0cff */
[----:B------:R-:W-:Y:S01]  /*1780*/  ULOP3.LUT UR44, UR4, 0x10000, URZ, 0xfc, !UPT ;  /* 0x00010000042c7892 */ /* 0x000fe2000f8efc3f */
[----:B------:R-:W-:Y:S01]  /*1790*/  VIADD R63, R61, UR42 ;  /* 0x0000002a3d3f7c36 */ /* 0x000fe20008000000 */
[----:B------:R-:W-:Y:S01]  /*17a0*/  LOP3.LUT R64, R64, 0x18, RZ, 0x3c, !PT ;  /* 0x0000001840407812 */ /* 0x000fe200078e3cff */
[----:B------:R-:W-:Y:S01]  /*17b0*/  VIADD R65, R65, UR6 ;  /* 0x0000000641417c36 */ /* 0x000fe20008000000 */
[----:B------:R-:W-:-:S12]  /*17c0*/  ULOP3.LUT UR45, UR5, 0x10000, URZ, 0xfc, !UPT ;  /* 0x00010000052d7892 */ /* 0x000fd8000f8efc3f */
.L_x_103:
[----:B------:R-:W-:Y:S01]  /*17d0*/  SHF.L.U32 R0, R67, 0x1f, RZ ;  /* 0x0000001f43007819 */ /* 0x000fe200000006ff */
[----:B------:R-:W-:Y:S02]  /*17e0*/  ULDC UR4, c[0x0][0x28c] ;  /* 0x0000a30000047ab9 */ /* 0x000fe40000000800 */
[----:B------:R-:W-:Y:S01]  /*17f0*/  ISETP.LT.AND P1, PT, RZ, UR4, PT ;  /* 0x00000004ff007c0c */ /* 0x000fe2000bf21270 */
[----:B-1----:R-:W1:Y:S02]  /*1800*/  SYNCS.PHASECHK.TRANS64.TRYWAIT P0, [R61+UR42], R0 ;  /* 0x000000003d0075a7 */ /* 0x002e64000800016a */
[----:B-1-34-:R-:W-:Y:S10]  /*1810*/  @!P0 BRA `(.L_x_16) ;  /* 0x0000004800708947 */ /* 0x01aff40003800000 */
.L_x_149:
[----:B------:R-:W-:Y:S05]  /*1820*/  @P1 BRA `(.L_x_17) ;  /* 0x0000000000401947 */ /* 0x000fea0003800000 */
[----:B-1----:R-:W-:Y:S01]  /*1830*/  MOV R0, 0x0 ;  /* 0x0000000000007802 */ /* 0x002fe20000000f00 */
[----:B------:R-:W-:Y:S01]  /*1840*/  ULDC.64 UR4, c[0x4][0x68] ;  /* 0x01001a0000047ab9 */ /* 0x000fe20000000a00 */
[----:B------:R-:W-:Y:S01]  /*1850*/  ULDC.64 UR6, c[0x4][0x8] ;  /* 0x0100020000067ab9 */ /* 0x000fe20000000a00 */
[----:B------:R-:W-:Y:S01]  /*1860*/  IMAD.U32 R4, RZ, RZ, UR4 ;  /* 0x00000004ff047e24 */ /* 0x000fe2000f8e00ff */
[----:B------:R1:W2:Y:S01]  /*1870*/  LDC.64 R14, c[0x4][R0] ;  /* 0x01000000000e7b82 */ /* 0x0002a20000000a00 */
[----:B------:R-:W-:Y:S01]  /*1880*/  IMAD.U32 R5, RZ, RZ, UR5 ;  /* 0x00000005ff057e24 */ /* 0x000fe2000f8e00ff */
[----:B------:R-:W-:Y:S01]  /*1890*/  ULDC.64 UR4, c[0x4][0x70] ;  /* 0x01001c0000047ab9 */ /* 0x000fe20000000a00 */
[----:B------:R-:W-:Y:S02]  /*18a0*/  IMAD.U32 R10, RZ, RZ, UR6 ;  /* 0x00000006ff0a7e24 */ /* 0x000fe4000f8e00ff */
[----:B------:R-:W-:Y:S02]  /*18b0*/  IMAD.U32 R6, RZ, RZ, UR4 ;  /* 0x00000004ff067e24 */ /* 0x000fe4000f8e00ff */
[----:B------:R-:W-:-:S02]  /*18c0*/  IMAD.U32 R7, RZ, RZ, UR5 ;  /* 0x00000005ff077e24 */ /* 0x000fc4000f8e00ff */
[----:B------:R-:W-:Y:S02]  /*18d0*/  IMAD.U32 R11, RZ, RZ, UR7 ;  /* 0x00000007ff0b7e24 */ /* 0x000fe4000f8e00ff */
[----:B------:R-:W-:Y:S02]  /*18e0*/  IMAD.MOV.U32 R8, RZ, RZ, 0x1e1 ;  /* 0x000001e1ff087424 */ /* 0x000fe400078e00ff */
[----:B0-----:R-:W-:Y:S02]  /*18f0*/  IMAD.MOV.U32 R12, RZ, RZ, 0x1 ;  /* 0x00000001ff0c7424 */ /* 0x001fe400078e00ff */
[----:B-1----:R-:W-:-:S07]  /*1900*/  IMAD.MOV.U32 R13, RZ, RZ, RZ ;  /* 0x000000ffff0d7224 */ /* 0x002fce00078e00ff */
[----:B------:R-:W-:-:S07]  /*1910*/  LEPC R20, `(.L_x_17) ;  /* 0x000000001014794e */ /* 0x000fce0000000000 */
[----:B--2--5:R-:W-:Y:S05]  /*1920*/  CALL.ABS.NOINC R14 ;  /* 0x000000000e007343 */ /* 0x024fea0003c00000 */
.L_x_17:
[----:B-1----:R-:W-:-:S04]  /*1930*/  LOP3.LUT R0, R16, 0x1, RZ, 0xfc, !PT ;  /* 0x0000000110007812 */ /* 0x002fc800078efcff */
[----:B------:R-:W-:-:S13]  /*1940*/  ISETP.NE.AND P0, PT, R0, 0x3, PT ;  /* 0x000000030000780c */ /* 0x000fda0003f05270 */
[----:B------:R-:W-:Y:S05]  /*1950*/  @!P0 BRA `(.L_x_18) ;  /* 0x0000000000048947 */ /* 0x000fea0003800000 */
[----:B------:R-:W-:Y:S01]  /*1960*/  BPT.TRAP 0x1 ;  /* 0x000000040000795c */ /* 0x000fe20000300000 */
.L_x_18:
[----:B------:R-:W-:Y:S02]  /*1970*/  IMAD.U32 R3, RZ, RZ, UR39 ;  /* 0x00000027ff037e24 */ /* 0x000fe4000f8e00ff */
[----:B------:R-:W-:-:S03]  /*1980*/  IMAD.U32 R0, RZ, RZ, UR38 ;  /* 0x00000026ff007e24 */ /* 0x000fc6000f8e00ff */
[----:B------:R-:W-:Y:S02]  /*1990*/  LEA R3, R3, UR41, 0x3 ;  /* 0x0000002903037c11 */ /* 0x000fe4000f8e18ff */
[----:B------:R-:W-:-:S04]  /*19a0*/  SHF.L.U32 R0, R0, 0x1f, RZ ;  /* 0x0000001f00007819 */ /* 0x000fc800000006ff */
[----:B------:R1:W2:Y:S01]  /*19b0*/  SYNCS.PHASECHK.TRANS64.TRYWAIT P1, [R3+URZ], R0 ;  /* 0x00000000030075a7 */ /* 0x0002a2000802017f */
[----:B------:R-:W-:Y:S05]  /*19c0*/  @!P0 BRA `(.L_x_19) ;  /* 0x0000000000048947 */ /* 0x000fea0003800000 */
[----:B------:R-:W-:Y:S01]  /*19d0*/  BPT.TRAP 0x1 ;  /* 0x000000040000795c */ /* 0x000fe20000300000 */
.L_x_19:
[----:B--2---:R-:W-:Y:S05]  /*19e0*/  @P1 BRA `(.L_x_20) ;  /* 0x0000000000081947 */ /* 0x004fea0003800000 */
[----:B------:R-:W2:Y:S02]  /*19f0*/  SYNCS.PHASECHK.TRANS64.TRYWAIT P1, [R3+URZ], R0 ;  /* 0x00000000030075a7 */ /* 0x000ea4000802017f */
[----:B--2---:R-:W-:Y:S05]  /*1a00*/  @!P1 BRA `(.L_x_21) ;  /* 0x0000004800089947 */ /* 0x004fea0003800000 */
.L_x_20:
[----:B------:R-:W-:Y:S05]  /*1a10*/  WARPSYNC.ALL ;  /* 0x0000000000007948 */ /* 0x000fea0003800000 */
[----:B------:R-:W-:Y:S01]  /*1a20*/  ULEA UR4, UR39, UR45, 0x8 ;  /* 0x0000002d27047291 */ /* 0x000fe2000f8e403f */
[----:B------:R-:W-:Y:S01]  /*1a30*/  WARPGROUP.ARRIVE ;  /* 0x00000000000079c5 */ /* 0x000fe20000000000 */
[----:B------:R-:W-:Y:S01]  /*1a40*/  ULEA UR6, UR39, UR44, 0x8 ;  /* 0x0000002c27067291 */ /* 0x000fe2000f8e403f */
[----:B-12---:R-:W-:Y:S01]  /*1a50*/  IMAD.U32 R0, RZ, RZ, UR43 ;  /* 0x0000002bff007e24 */ /* 0x006fe2000f8e00ff */
[----:B------:R-:W-:Y:S01]  /*1a60*/  UMOV UR5, 0x80000020 ;  /* 0x8000002000057882 */ /* 0x000fe20000000000 */
[----:B------:R-:W-:-:S03]  /*1a70*/  UMOV UR7, 0x80000020 ;  /* 0x8000002000077882 */ /* 0x000fc60000000000 */
[----:B------:R-:W-:-:S03]  /*1a80*/  ISETP.GE.AND P1, PT, R0, 0x1, PT ;  /* 0x000000010000780c */ /* 0x000fc60003f26270 */
[----:B------:R-:W-:Y:S01]  /*1a90*/  IGMMA.64x64x32.S8.S8 R24, gdesc[UR4], RZ, !UPT, gsb0 ;  /* 0x01e00000041879f1 */ /* 0x000fe2000c0410ff */
[----:B------:R-:W-:Y:S02]  /*1aa0*/  UIADD3 UR4, UR4, 0x2, URZ ;  /* 0x0000000204047890 */ /* 0x000fe4000fffe03f */
[----:B------:R-:W-:Y:S01]  /*1ab0*/  UIADD3 UR6, UR6, 0x2, URZ ;  /* 0x0000000206067890 */ /* 0x000fe2000fffe03f */
[----:B------:R-:W-:Y:S01]  /*1ac0*/  UMOV UR5, 0x80000020 ;  /* 0x8000002000057882 */ /* 0x000fe20000000000 */
[----:B------:R-:W-:Y:S01]  /*1ad0*/  UMOV UR7, 0x80000020 ;  /* 0x8000002000077882 */ /* 0x000fe20000000000 */
[----:B------:R-:W-:Y:S02]  /*1ae0*/  WARPGROUP.DEPBAR.LE gsb0, 0x0 ;  /* 0x00008000000079c5 */ /* 0x000fe40000010000 */
[----:B------:R-:W-:-:S06]  /*1af0*/  WARPGROUP.ARRIVE ;  /* 0x00000000000079c5 */ /* 0x000fcc0000000000 */
[----:B------:R-:W-:Y:S03]  /*1b00*/  IGMMA.64x64x32.S8.S8 R24, gdesc[UR4], R24, gsb0 ;  /* 0x01e00000041879f1 */ /* 0x000fe60008041018 */
[----:B------:R-:W-:Y:S02]  /*1b10*/  WARPGROUP.DEPBAR.LE gsb0, 0x0 ;  /* 0x00008000000079c5 */ /* 0x000fe40000010000 */
[----:B------:R-:W-:Y:S05]  /*1b20*/  @!P1 BRA `(.L_x_22) ;  /* 0x0000000000d09947 */ /* 0x000fea0003800000 */
[----:B------:R-:W-:Y:S01]  /*1b30*/  UIADD3 UR4, UR39, 0x1, URZ ;  /* 0x0000000127047890 */ /* 0x000fe2000fffe03f */
[----:B------:R-:W-:Y:S01]  /*1b40*/  IMAD.U32 R0, RZ, RZ, UR43 ;  /* 0x0000002bff007e24 */ /* 0x000fe2000f8e00ff */
[----:B------:R-:W-:Y:S02]  /*1b50*/  UMOV UR9, UR39 ;  /* 0x0000002700097c82 */ /* 0x000fe40008000000 */
[----:B------:R-:W-:-:S04]  /*1b60*/  UISETP.NE.AND UP0, UPT, UR4, 0x1c, UPT ;  /* 0x0000001c0400788c */ /* 0x000fc8000bf05270 */
[----:B------:R-:W-:Y:S02]  /*1b70*/  USEL UR5, URZ, 0x1, UP0 ;  /* 0x000000013f057887 */ /* 0x000fe40008000000 */
[----:B------:R-:W-:Y:S02]  /*1b80*/  USEL UR8, UR4, URZ, UP0 ;  /* 0x0000003f04087287 */ /* 0x000fe40008000000 */
[----:B------:R-:W-:-:S06]  /*1b90*/  ULOP3.LUT UR5, UR38, UR5, URZ, 0x3c, !UPT ;  /* 0x0000000526057292 */ /* 0x000fcc000f8e3c3f */
[----:B------:R-:W-:-:S07]  /*1ba0*/  IMAD.U32 R5, RZ, RZ, UR5 ;  /* 0x00000005ff057e24 */ /* 0x000fce000f8e00ff */
.L_x_29:
[----:B-12---:R-:W-:Y:S05]  /*1bb0*/  @!P0 BRA `(.L_x_23) ;  /* 0x0000000000048947 */ /* 0x006fea0003800000 */
[----:B------:R-:W-:Y:S01]  /*1bc0*/  BPT.TRAP 0x1 ;  /* 0x000000040000795c */ /* 0x000fe20000300000 */
.L_x_23:
[----:B------:R-:W-:Y:S01]  /*1bd0*/  ULEA UR4, UR8, UR41, 0x3 ;  /* 0x0000002908047291 */ /* 0x000fe2000f8e183f */
[----:B------:R-:W-:-:S08]  /*1be0*/  SHF.L.U32 R3, R5, 0x1f, RZ ;  /* 0x0000001f05037819 */ /* 0x000fd000000006ff */
[----:B------:R1:W2:Y:S01]  /*1bf0*/  SYNCS.PHASECHK.TRANS64.TRYWAIT P1, [UR4], R3 ;  /* 0x00000003ff0075a7 */ /* 0x0002a20008020144 */
[----:B------:R-:W-:Y:S05]  /*1c00*/  @!P0 BRA `(.L_x_24) ;  /* 0x0000000000048947 */ /* 0x000fea0003800000 */
[----:B------:R-:W-:Y:S01]  /*1c10*/  BPT.TRAP 0x1 ;  /* 0x000000040000795c */ /* 0x000fe20000300000 */
.L_x_24:
[----:B--2---:R-:W-:Y:S05]  /*1c20*/  @P1 BRA `(.L_x_25) ;  /* 0x0000000000081947 */ /* 0x004fea0003800000 */
[----:B------:R-:W2:Y:S02]  /*1c30*/  SYNCS.PHASECHK.TRANS64.TRYWAIT P1, [UR4], R3 ;  /* 0x00000003ff0075a7 */ /* 0x000ea40008020144 */
[----:B--2---:R-:W-:Y:S05]  /*1c40*/  @!P1 BRA `(.L_x_26) ;  /* 0x00000044008c9947 */ /* 0x004fea0003800000 */
.L_x_25:
[----:B------:R-:W-:Y:S01]  /*1c50*/  ULEA UR4, UR8, UR45, 0x8 ;  /* 0x0000002d08047291 */ /* 0x000fe2000f8e403f */
[----:B------:R-:W-:Y:S01]  /*1c60*/  WARPGROUP.ARRIVE ;  /* 0x00000000000079c5 */ /* 0x000fe20000000000 */
[----:B------:R-:W-:Y:S01]  /*1c70*/  ULEA UR6, UR8, UR44, 0x8 ;  /* 0x0000002c08067291 */ /* 0x000fe2000f8e403f */
[----:B------:R-:W-:Y:S01]  /*1c80*/  UMOV UR5, 0x80000020 ;  /* 0x8000002000057882 */ /* 0x000fe20000000000 */
[----:B------:R-:W-:-:S07]  /*1c90*/  UMOV UR7, 0x80000020 ;  /* 0x8000002000077882 */ /* 0x000fce0000000000 */
[----:B------:R-:W-:Y:S01]  /*1ca0*/  IGMMA.64x64x32.S8.S8 R24, gdesc[UR4], R24, gsb0 ;  /* 0x01e00000041879f1 */ /* 0x000fe20008041018 */
        /* <DEDUP_REMOVED lines=9> */
[----:B------:R-:W-:Y:S01]  /*1d40*/  BPT.TRAP 0x1 ;  /* 0x000000040000795c */ /* 0x000fe20000300000 */
.L_x_27:
[----:B------:R-:W-:Y:S01]  /*1d50*/  ULEA UR4, UR9, UR41, 0x3 ;  /* 0x0000002909047291 */ /* 0x000fe2000f8e183f */
[----:B------:R-:W-:-:S03]  /*1d60*/  ISETP.GT.U32.AND P1, PT, R16, 0x1, PT ;  /* 0x000000011000780c */ /* 0x000fc60003f24070 */
[----:B------:R-:W-:-:S04]  /*1d70*/  UIADD3 UR4, UR4, 0xe0, URZ ;  /* 0x000000e004047890 */ /* 0x000fc8000fffe03f */
[----:B------:R-:W-:-:S09]  /*1d80*/  UPRMT UR4, URZ, 0x654, UR4 ;  /* 0x000006543f047896 */ /* 0x000fd20008000004 */
[----:B------:R-:W-:Y:S01]  /*1d90*/  SYNCS.ARRIVE.TRANS64.RED.A1T0 RZ, [UR4], RZ ;  /* 0x000000ffffff79a7 */ /* 0x000fe20008100404 */
[----:B------:R-:W-:Y:S05]  /*1da0*/  @P1 BRA `(.L_x_28) ;  /* 0x0000000000041947 */ /* 0x000fea0003800000 */
[----:B------:R-:W-:Y:S01]  /*1db0*/  BPT.TRAP 0x1 ;  /* 0x000000040000795c */ /* 0x000fe20000300000 */
.L_x_28:
[----:B------:R-:W-:Y:S01]  /*1dc0*/  UIADD3 UR8, UR8, 0x1, URZ ;  /* 0x0000000108087890 */ /* 0x000fe2000fffe03f */
[C---:B------:R-:W-:Y:S01]  /*1dd0*/  ISETP.GT.AND P1, PT, R0.reuse, 0x1, PT ;  /* 0x000000010000780c */ /* 0x040fe20003f24270 */
[----:B------:R-:W-:Y:S01]  /*1de0*/  UIADD3 UR9, UR9, 0x1, URZ ;  /* 0x0000000109097890 */ /* 0x000fe2000fffe03f */
[----:B------:R-:W-:Y:S01]  /*1df0*/  VIADD R0, R0, 0xffffffff ;  /* 0xffffffff00007836 */ /* 0x000fe20000000000 */
[----:B------:R-:W-:Y:S02]  /*1e00*/  UISETP.NE.AND UP0, UPT, UR8, 0x1c, UPT ;  /* 0x0000001c0800788c */ /* 0x000fe4000bf05270 */
[----:B------:R-:W-:Y:S02]  /*1e10*/  UISETP.NE.AND UP1, UPT, UR9, 0x1c, UPT ;  /* 0x0000001c0900788c */ /* 0x000fe4000bf25270 */
[----:B------:R-:W-:Y:S02]  /*1e20*/  USEL UR4, URZ, 0x1, UP0 ;  /* 0x000000013f047887 */ /* 0x000fe40008000000 */
[----:B------:R-:W-:-:S02]  /*1e30*/  USEL UR8, UR8, URZ, UP0 ;  /* 0x0000003f08087287 */ /* 0x000fc40008000000 */
[----:B------:R-:W-:Y:S02]  /*1e40*/  USEL UR9, UR9, URZ, UP1 ;  /* 0x0000003f09097287 */ /* 0x000fe40008800000 */
[----:B------:R-:W-:Y:S01]  /*1e50*/  LOP3.LUT R5, R5, UR4, RZ, 0x3c, !PT ;  /* 0x0000000405057c12 */ /* 0x000fe2000f8e3cff */
[----:B------:R-:W-:Y:S09]  /*1e60*/  @P1 BRA `(.L_x_29) ;  /* 0xfffffffc00501947 */ /* 0x000ff2000383ffff */
.L_x_22:
[----:B------:R-:W3:Y:S01]  /*1e70*/  LDC R0, c[0x0][0x28c] ;  /* 0x0000a300ff007b82 */ /* 0x000ee20000000800 */
[----:B------:R4:W-:Y:S01]  /*1e80*/  SYNCS.ARRIVE.TRANS64.A1T0 RZ, [R62+UR47], RZ ;  /* 0x000000ff3eff79a7 */ /* 0x0009e2000810002f */
[----:B---3--:R-:W-:-:S13]  /*1e90*/  ISETP.GE.AND P1, PT, R0, 0x1, PT ;  /* 0x000000010000780c */ /* 0x008fda0003f26270 */
[----:B----4-:R-:W-:Y:S05]  /*1ea0*/  @!P1 BRA `(.L_x_30) ;  /* 0x0000000000349947 */ /* 0x010fea0003800000 */
[----:B------:R-:W-:Y:S05]  /*1eb0*/  @!P0 BRA `(.L_x_31) ;  /* 0x0000000000048947 */ /* 0x000fea0003800000 */
[----:B------:R-:W-:Y:S01]  /*1ec0*/  BPT.TRAP 0x1 ;  /* 0x000000040000795c */ /* 0x000fe20000300000 */
.L_x_31:
[----:B------:R-:W-:Y:S01]  /*1ed0*/  UIADD3 UR6, UR43, UR39, URZ ;  /* 0x000000272b067290 */ /* 0x000fe2000fffe03f */
[----:B------:R-:W-:-:S03]  /*1ee0*/  ISETP.GT.U32.AND P0, PT, R16, 0x1, PT ;  /* 0x000000011000780c */ /* 0x000fc60003f04070 */
[----:B------:R-:W-:-:S04]  /*1ef0*/  USHF.R.U32.HI UR4, URZ, 0x2, UR6 ;  /* 0x000000023f047899 */ /* 0x000fc80008011606 */
[----:B------:R-:W-:-:S04]  /*1f00*/  UIMAD.WIDE.U32 UR4, UR4, 0x24924925, URZ ;  /* 0x24924925040478a5 */ /* 0x000fc8000f8e003f */
[----:B------:R-:W-:-:S04]  /*1f10*/  UIMAD UR4, UR5, -0x1c, UR6 ;  /* 0xffffffe4050478a4 */ /* 0x000fc8000f8e0206 */
[----:B------:R-:W-:-:S04]  /*1f20*/  ULEA UR4, UR4, UR41, 0x3 ;  /* 0x0000002904047291 */ /* 0x000fc8000f8e183f */
[----:B------:R-:W-:-:S04]  /*1f30*/  UIADD3 UR4, UR4, 0xe0, URZ ;  /* 0x000000e004047890 */ /* 0x000fc8000fffe03f */
[----:B------:R-:W-:-:S09]  /*1f40*/  UPRMT UR4, URZ, 0x654, UR4 ;  /* 0x000006543f047896 */ /* 0x000fd20008000004 */
[----:B------:R-:W-:Y:S01]  /*1f50*/  SYNCS.ARRIVE.TRANS64.RED.A1T0 RZ, [UR4], RZ ;  /* 0x000000ffffff79a7 */ /* 0x000fe20008100404 */
[----:B------:R-:W-:Y:S05]  /*1f60*/  @P0 BRA `(.L_x_30) ;  /* 0x0000000000040947 */ /* 0x000fea0003800000 */
[----:B------:R-:W-:Y:S01]  /*1f70*/  BPT.TRAP 0x1 ;  /* 0x000000040000795c */ /* 0x000fe20000300000 */
.L_x_30:
[----:B------:R-:W-:Y:S01]  /*1f80*/  SHF.L.U32 R0, R67, 0x1f, RZ ;  /* 0x0000001f43007819 */ /* 0x000fe200000006ff */
[----:B------:R-:W-:Y:S01]  /*1f90*/  UIADD3 UR39, UR46, UR39, URZ ;  /* 0x000000272e277290 */ /* 0x000fe2000fffe03f */
[----:B------:R-:W3:Y:S01]  /*1fa0*/  LDC R15, c[0x0][0x288] ;  /* 0x0000a200ff0f7b82 */ /* 0x000ee20000000800 */
[----:B------:R-:W-:Y:S01]  /*1fb0*/  UISETP.GE.U32.AND UP1, UPT, UR46, 0x1c, UPT ;  /* 0x0000001c2e00788c */ /* 0x000fe2000bf26070 */
[----:B------:R-:W-:Y:S01]  /*1fc0*/  IMAD.SHL.U32 R8, R60, 0x2, RZ ;  /* 0x000000023c087824 */ /* 0x000fe200078e00ff */
[----:B------:R-:W-:Y:S02]  /*1fd0*/  UISETP.GT.U32.AND UP0, UPT, UR39, 0x1b, UPT ;  /* 0x0000001b2700788c */ /* 0x000fe4000bf04070 */
[----:B------:R-:W-:Y:S02]  /*1fe0*/  USHF.R.U32.HI UR4, URZ, 0x2, UR39 ;  /* 0x000000023f047899 */ /* 0x000fe40008011627 */
[----:B------:R-:W-:Y:S01]  /*1ff0*/  UISETP.LT.U32.AND UP0, UPT, UR46, 0x1c, UP0 ;  /* 0x0000001c2e00788c */ /* 0x000fe20008701070 */
[----:B------:R-:W4:Y:S01]  /*2000*/  SYNCS.PHASECHK.TRANS64.TRYWAIT P0, [R61+UR42+0x10], R0 ;  /* 0x000010003d0075a7 */ /* 0x000f22000800016a */
[----:B------:R-:W-:Y:S01]  /*2010*/  UIMAD.WIDE.U32 UR4, UR4, 0x24924925, URZ ;  /* 0x24924925040478a5 */ /* 0x000fe2000f8e003f */
[----:B------:R-:W-:Y:S01]  /*2020*/  SHF.R.S32.HI R9, RZ, 0x1f, R8 ;  /* 0x0000001fff097819 */ /* 0x000fe20000011408 */
[----:B------:R-:W-:-:S02]  /*2030*/  USEL UR6, URZ, 0x1, !UP0 ;  /* 0x000000013f067887 */ /* 0x000fc4000c000000 */
[----:B------:R-:W-:Y:S02]  /*2040*/  UIMAD UR39, UR5, -0x1c, UR39 ;  /* 0xffffffe4052778a4 */ /* 0x000fe4000f8e0227 */
[----:B------:R-:W-:-:S04]  /*2050*/  ULOP3.LUT UR38, UR38, UR6, URZ, 0x3c, !UPT ;  /* 0x0000000626267292 */ /* 0x000fc8000f8e3c3f */
[----:B------:R-:W-:Y:S01]  /*2060*/  @UP1 ULOP3.LUT UR38, UR38, 0x1, UR5, 0x78, !UPT ;  /* 0x0000000126261892 */ /* 0x000fe2000f8e7805 */
[----:B---34-:R-:W-:Y:S11]  /*2070*/  @!P0 BRA `(.L_x_32) ;  /* 0x0000004000988947 */ /* 0x018ff60003800000 */
.L_x_150:
[----:B---3--:R-:W-:Y:S01]  /*2080*/  IMAD.SHL.U32 R0, R19, 0x40, RZ ;  /* 0x0000004013007824 */ /* 0x008fe200078e00ff */
[----:B------:R-:W-:Y:S01]  /*2090*/  ULDC UR6, c[0x0][0x284] ;  /* 0x0000a10000067ab9 */ /* 0x000fe20000000800 */
[----:B------:R-:W-:Y:S01]  /*20a0*/  IMAD.SHL.U32 R22, R22, 0x40, RZ ;  /* 0x0000004016167824 */ /* 0x000fe200078e00ff */
[----:B------:R-:W-:Y:S01]  /*20b0*/  SHF.R.S32.HI R69, RZ, 0x1f, R2 ;  /* 0x0000001fff457819 */ /* 0x000fe20000011402 */
[----:B------:R-:W-:Y:S01]  /*20c0*/  ULDC.64 UR4, c[0x0][0x5d0] ;  /* 0x0001740000047ab9 */ /* 0x000fe20000000a00 */
[----:B------:R-:W-:Y:S01]  /*20d0*/  ISETP.GE.AND P0, PT, R0, UR6, PT ;  /* 0x0000000600007c0c */ /* 0x000fe2000bf06270 */
[----:B--2---:R-:W-:Y:S01]  /*20e0*/  IMAD.WIDE.U32 R4, R2, UR4, R8 ;  /* 0x0000000402047c25 */ /* 0x004fe2000f8e0008 */
[----:B------:R-:W-:Y:S02]  /*20f0*/  SHF.R.S32.HI R68, RZ, 0x1f, R22 ;  /* 0x0000001fff447819 */ /* 0x000fe40000011416 */
[C---:B------:R-:W-:Y:S01]  /*2100*/  ISETP.GE.OR P0, PT, R22.reuse, R15, P0 ;  /* 0x0000000f1600720c */ /* 0x040fe20000706670 */
[----:B-1----:R-:W-:Y:S01]  /*2110*/  IMAD R3, R69, UR4, RZ ;  /* 0x0000000445037c24 */ /* 0x002fe2000f8e02ff */
[----:B------:R-:W-:-:S03]  /*2120*/  IADD3 R4, P1, R22, R4, RZ ;  /* 0x0000000416047210 */ /* 0x000fc60007f3e0ff */
[----:B------:R-:W-:-:S05]  /*2130*/  IMAD R3, R2, UR5, R3 ;  /* 0x0000000502037c24 */ /* 0x000fca000f8e0203 */
[----:B------:R-:W-:-:S03]  /*2140*/  IADD3.X R5, R68, R5, R3, P1, !PT ;  /* 0x0000000544057210 */ /* 0x000fc60000ffe403 */
[----:B------:R-:W-:Y:S05]  /*2150*/  @P0 BRA `(.L_x_33) ;  /* 0x0000001c00200947 */ /* 0x000fea0003800000 */
[----:B------:R-:W1:Y:S01]  /*2160*/  LDC.64 R10, c[0x0][0x5c8] ;  /* 0x00017200ff0a7b82 */ /* 0x000e620000000a00 */
[----:B0-----:R-:W-:Y:S01]  /*2170*/  IMAD.WIDE R12, R19, 0x40, R58 ;  /* 0x00000040130c7825 */ /* 0x001fe200078e023a */
[----:B------:R-:W-:Y:S01]  /*2180*/  ULDC.64 UR4, c[0x0][0x5c0] ;  /* 0x0001700000047ab9 */ /* 0x000fe20000000a00 */
[----:B------:R-:W-:Y:S02]  /*2190*/  BSSY B0, `(.L_x_33) ;  /* 0x00001c4000007945 */ /* 0x000fe40003800000 */
[----:B------:R-:W-:Y:S02]  /*21a0*/  IMAD.IADD R70, R65, 0x1, -R0 ;  /* 0x0000000141467824 */ /* 0x000fe400078e0a00 */
[-C--:B-1----:R-:W-:Y:S02]  /*21b0*/  IMAD R3, R13, R10.reuse, RZ ;  /* 0x0000000a0d037224 */ /* 0x082fe400078e02ff */
[----:B------:R-:W-:-:S04]  /*21c0*/  IMAD.WIDE.U32 R4, R12, R10, R4 ;  /* 0x0000000a0c047225 */ /* 0x000fc800078e0004 */
[----:B------:R-:W-:Y:S01]  /*21d0*/  IMAD R3, R12, R11, R3 ;  /* 0x0000000b0c037224 */ /* 0x000fe200078e0203 */
[----:B------:R-:W-:-:S03]  /*21e0*/  IADD3 R6, P0, R4, UR4, RZ ;  /* 0x0000000404067c10 */ /* 0x000fc6000ff1e0ff */
[----:B------:R-:W-:Y:S01]  /*21f0*/  IMAD.IADD R3, R5, 0x1, R3 ;  /* 0x0000000105037824 */ /* 0x000fe200078e0203 */
[----:B------:R-:W-:-:S04]  /*2200*/  LEA R4, P1, R10, R6, 0x3 ;  /* 0x000000060a047211 */ /* 0x000fc800078218ff */
[----:B------:R-:W-:Y:S01]  /*2210*/  IADD3.X R7, R3, UR5, RZ, P0, !PT ;  /* 0x0000000503077c10 */ /* 0x000fe200087fe4ff */
[----:B------:R-:W-:Y:S01]  /*2220*/  IMAD R3, R60, -0x2, R15 ;  /* 0xfffffffe3c037824 */ /* 0x000fe200078e020f */
[----:B-----5:R-:W-:Y:S02]  /*2230*/  ISETP.NE.AND P0, PT, R57, RZ, PT ;  /* 0x000000ff3900720c */ /* 0x020fe40003f05270 */
[----:B------:R-:W-:Y:S01]  /*2240*/  LEA.HI.X R5, R10, R7, R11, 0x3, P1 ;  /* 0x000000070a057211 */ /* 0x000fe200008f1c0b */
[----:B------:R-:W-:-:S10]  /*2250*/  IMAD.IADD R71, R3, 0x1, -R22 ;  /* 0x0000000103477824 */ /* 0x000fd400078e0a16 */
[----:B------:R-:W-:Y:S05]  /*2260*/  @!P0 BRA `(.L_x_34) ;  /* 0x0000001400188947 */ /* 0x000fea0003800000 */
[----:B------:R-:W0:Y:S01]  /*2270*/  LDC.64 R14, c[0x0][0x5b0] ;  /* 0x00016c00ff0e7b82 */ /* 0x000e220000000a00 */
[----:B------:R-:W-:Y:S01]  /*2280*/  ULDC.64 UR4, c[0x0][0x5b8] ;  /* 0x00016e0000047ab9 */ /* 0x000fe20000000a00 */
[----:B------:R-:W-:Y:S01]  /*2290*/  ISETP.GE.AND P3, PT, R71, 0x1, PT ;  /* 0x000000014700780c */ /* 0x000fe20003f66270 */
[----:B------:R-:W-:Y:S01]  /*22a0*/  IMAD.WIDE.U32 R8, R2, UR4, R8 ;  /* 0x0000000402087c25 */ /* 0x000fe2000f8e0008 */
[----:B------:R-:W-:Y:S02]  /*22b0*/  BSSY B1, `(.L_x_35) ;  /* 0x000000e000017945 */ /* 0x000fe40003800000 */
[----:B------:R-:W-:Y:S01]  /*22c0*/  ISETP.LT.OR P1, PT, R70, 0x1, !P3 ;  /* 0x000000014600780c */ /* 0x000fe20005f21670 */
[----:B------:R-:W-:Y:S01]  /*22d0*/  IMAD R3, R69, UR4, RZ ;  /* 0x0000000445037c24 */ /* 0x000fe2000f8e02ff */
[----:B------:R-:W1:Y:S01]  /*22e0*/  LDC.64 R20, c[0x0][0x5a8] ;  /* 0x00016a00ff147b82 */ /* 0x000e620000000a00 */
[----:B------:R-:W-:Y:S02]  /*22f0*/  IADD3 R10, P0, R22, R8, RZ ;  /* 0x00000008160a7210 */ /* 0x000fe40007f1e0ff */
[----:B------:R-:W-:-:S05]  /*2300*/  IMAD R3, R2, UR5, R3 ;  /* 0x0000000502037c24 */ /* 0x000fca000f8e0203 */
[----:B------:R-:W-:Y:S01]  /*2310*/  IADD3.X R11, R68, R9, R3, P0, !PT ;  /* 0x00000009440b7210 */ /* 0x000fe200007fe403 */
[-C--:B0-----:R-:W-:Y:S02]  /*2320*/  IMAD R0, R13, R14.reuse, RZ ;  /* 0x0000000e0d007224 */ /* 0x081fe400078e02ff */
[----:B------:R-:W-:-:S04]  /*2330*/  IMAD.WIDE.U32 R2, R12, R14, R10 ;  /* 0x0000000e0c027225 */ /* 0x000fc800078e000a */
[----:B------:R-:W-:Y:S01]  /*2340*/  IMAD R19, R12, R15, R0 ;  /* 0x0000000f0c137224 */ /* 0x000fe200078e0200 */
[----:B-1----:R-:W-:-:S04]  /*2350*/  IADD3 R2, P0, R2, R20, RZ ;  /* 0x0000001402027210 */ /* 0x002fc80007f1e0ff */
[----:B------:R-:W-:Y:S01]  /*2360*/  IADD3.X R3, R21, R3, R19, P0, !PT ;  /* 0x0000000315037210 */ /* 0x000fe200007fe413 */
[----:B------:R-:W-:Y:S08]  /*2370*/  @P1 BRA `(.L_x_36) ;  /* 0x0000000000041947 */ /* 0x000ff00003800000 */
[----:B------:R0:W5:Y:S02]  /*2380*/  LDG.E.U8 R66, desc[UR36][R2.64] ;  /* 0x0000002402427981 */ /* 0x000164000c1e1100 */
.L_x_36:
[----:B------:R-:W-:Y:S05]  /*2390*/  BSYNC B1 ;  /* 0x0000000000017941 */ /* 0x000fea0003800000 */
.L_x_35:
[----:B-----5:R-:W-:Y:S01]  /*23a0*/  LOP3.LUT R0, R66, 0xffff, RZ, 0xc0, !PT ;  /* 0x0000ffff42007812 */ /* 0x020fe200078ec0ff */
[C---:B------:R-:W-:Y:S01]  /*23b0*/  IMAD.SHL.U32 R8, R14.reuse, 0x8, RZ ;  /* 0x000000080e087824 */ /* 0x040fe200078e00ff */
[----:B------:R-:W-:Y:S01]  /*23c0*/  SHF.L.U64.HI R9, R14, 0x3, R15 ;  /* 0x000000030e097819 */ /* 0x000fe2000001020f */
[----:B------:R-:W-:Y:S01]  /*23d0*/  BSSY B1, `(.L_x_37) ;  /* 0x000000e000017945 */ /* 0x000fe20003800000 */
[----:B------:R-:W-:Y:S02]  /*23e0*/  PRMT R0, R0, 0x8880, RZ ;  /* 0x0000888000007816 */ /* 0x000fe400000000ff */
[----:B------:R-:W-:Y:S01]  /*23f0*/  ISETP.GE.AND P2, PT, R71, 0x2, PT ;  /* 0x000000024700780c */ /* 0x000fe20003f46270 */
[----:B------:R-:W-:-:S03]  /*2400*/  IMAD.WIDE.U32 R8, R12, R14, R8 ;  /* 0x0000000e0c087225 */ /* 0x000fc600078e0008 */
[----:B------:R-:W-:Y:S01]  /*2410*/  ISETP.LT.OR P0, PT, R70, 0x1, !P2 ;  /* 0x000000014600780c */ /* 0x000fe20005701670 */
[----:B------:R-:W-:Y:S01]  /*2420*/  IMAD R13, R0, R57, RZ ;  /* 0x00000039000d7224 */ /* 0x000fe200078e02ff */
[----:B------:R-:W-:Y:S01]  /*2430*/  IADD3 R8, P4, P5, R10, R20, R8 ;  /* 0x000000140a087210 */ /* 0x000fe20007d9e008 */
[----:B------:R-:W-:Y:S02]  /*2440*/  IMAD.IADD R12, R19, 0x1, R9 ;  /* 0x00000001130c7824 */ /* 0x000fe400078e0209 */
[----:B------:R-:W-:-:S05]  /*2450*/  @!P1 IMAD R15, R24, R56, R13 ;  /* 0x00000038180f9224 */ /* 0x000fca00078e020d */
[----:B------:R1:W-:Y:S03]  /*2460*/  @!P1 STG.E.U8 desc[UR36][R6.64], R15 ;  /* 0x0000000f06009986 */ /* 0x0003e6000c101124 */
[----:B------:R-:W-:Y:S05]  /*2470*/  @P0 BRA `(.L_x_38) ;  /* 0x00000000000c0947 */ /* 0x000fea0003800000 */
[----:B------:R-:W2:Y:S02]  /*2480*/  LDG.E.U8 R66, desc[UR36][R2.64+0x1] ;  /* 0x0000012402427981 */ /* 0x000ea4000c1e1100 */
[----:B--2---:R-:W-:-:S05]  /*2490*/  PRMT R0, R66, 0x8880, RZ ;  /* 0x0000888042007816 */ /* 0x004fca00000000ff */
[----:B------:R-:W-:-:S07]  /*24a0*/  IMAD R13, R0, R57, RZ ;  /* 0x00000039000d7224 */ /* 0x000fce00078e02ff */
.L_x_38:
[----:B------:R-:W-:Y:S05]  /*24b0*/  BSYNC B1 ;  /* 0x0000000000017941 */ /* 0x000fea0003800000 */
.L_x_37:
[C---:B------:R-:W-:Y:S01]  /*24c0*/  ISETP.LT.OR P3, PT, R70.reuse, 0x9, !P3 ;  /* 0x000000094600780c */ /* 0x040fe20005f61670 */
[----:B------:R-:W-:Y:S01]  /*24d0*/  @!P0 IMAD R25, R25, R56, R13 ;  /* 0x0000003819198224 */ /* 0x000fe200078e020d */
[----:B------:R-:W-:Y:S01]  /*24e0*/  ISETP.GE.AND P1, PT, R71, 0x9, PT ;  /* 0x000000094700780c */ /* 0x000fe20003f26270 */
[----:B------:R-:W-:Y:S01]  /*24f0*/  BSSY B1, `(.L_x_39) ;  /* 0x000000b000017945 */ /* 0x000fe20003800000 */
[----:B------:R-:W-:Y:S02]  /*2500*/  IADD3.X R9, R11, R21, R12, P4, P5 ;  /* 0x000000150b097210 */ /* 0x000fe400027ea40c */
[----:B------:R2:W-:Y:S01]  /*2510*/  @!P0 STG.E.U8 desc[UR36][R6.64+0x1], R25 ;  /* 0x0000011906008986 */ /* 0x0005e2000c101124 */
[----:B------:R-:W-:Y:S02]  /*2520*/  ISETP.GE.AND P0, PT, R71, 0xa, PT ;  /* 0x0000000a4700780c */ /* 0x000fe40003f06270 */
[C---:B------:R-:W-:Y:S02]  /*2530*/  ISETP.LT.OR P2, PT, R70.reuse, 0x9, !P2 ;  /* 0x000000094600780c */ /* 0x040fe40005741670 */
[----:B------:R-:W-:-:S02]  /*2540*/  ISETP.LT.OR P5, PT, R70, 0x1, !P1 ;  /* 0x000000014600780c */ /* 0x000fc40004fa1670 */
[----:B------:R-:W-:Y:S01]  /*2550*/  ISETP.LT.OR P4, PT, R70, 0x1, !P0 ;  /* 0x000000014600780c */ /* 0x000fe20004781670 */
[----:B------:R-:W-:-:S12]  /*2560*/  @P3 BRA `(.L_x_40) ;  /* 0x00000000000c3947 */ /* 0x000fd80003800000 */
[----:B------:R-:W3:Y:S02]  /*2570*/  LDG.E.U8 R66, desc[UR36][R8.64] ;  /* 0x0000002408427981 */ /* 0x000ee4000c1e1100 */
[----:B---3--:R-:W-:-:S05]  /*2580*/  PRMT R0, R66, 0x8880, RZ ;  /* 0x0000888042007816 */ /* 0x008fca00000000ff */
[----:B------:R-:W-:-:S07]  /*2590*/  IMAD R13, R0, R57, RZ ;  /* 0x00000039000d7224 */ /* 0x000fce00078e02ff */
.L_x_40:
[----:B------:R-:W-:Y:S05]  /*25a0*/  BSYNC B1 ;  /* 0x0000000000017941 */ /* 0x000fea0003800000 */
.L_x_39:
[----:B------:R-:W-:Y:S01]  /*25b0*/  @!P3 IMAD R11, R26, R56, R13 ;  /* 0x000000381a0bb224 */ /* 0x000fe200078e020d */
[----:B------:R-:W-:Y:S04]  /*25c0*/  BSSY B1, `(.L_x_41) ;  /* 0x0000006000017945 */ /* 0x000fe80003800000 */
[----:B------:R3:W-:Y:S01]  /*25d0*/  @!P3 STG.E.U8 desc[UR36][R4.64], R11 ;  /* 0x0000000b0400b986 */ /* 0x0007e2000c101124 */
[----:B------:R-:W-:Y:S05]  /*25e0*/  @P2 BRA `(.L_x_42) ;  /* 0x00000000000c2947 */ /* 0x000fea0003800000 */
[----:B------:R-:W4:Y:S02]  /*25f0*/  LDG.E.U8 R66, desc[UR36][R8.64+0x1] ;  /* 0x0000012408427981 */ /* 0x000f24000c1e1100 */
[----:B----4-:R-:W-:-:S05]  /*2600*/  PRMT R0, R66, 0x8880, RZ ;  /* 0x0000888042007816 */ /* 0x010fca00000000ff */
[----:B------:R-:W-:-:S07]  /*2610*/  IMAD R13, R0, R57, RZ ;  /* 0x00000039000d7224 */ /* 0x000fce00078e02ff */
.L_x_42:
[----:B------:R-:W-:Y:S05]  /*2620*/  BSYNC B1 ;  /* 0x0000000000017941 */ /* 0x000fea0003800000 */
.L_x_41:
[----:B------:R-:W-:Y:S01]  /*2630*/  @!P2 IMAD R27, R27, R56, R13 ;  /* 0x000000381b1ba224 */ /* 0x000fe200078e020d */
[----:B------:R-:W-:Y:S04]  /*2640*/  BSSY B1, `(.L_x_43) ;  /* 0x0000006000017945 */ /* 0x000fe80003800000 */
[----:B------:R4:W-:Y:S01]  /*2650*/  @!P2 STG.E.U8 desc[UR36][R4.64+0x1], R27 ;  /* 0x0000011b0400a986 */ /* 0x0009e2000c101124 */
[----:B------:R-:W-:Y:S05]  /*2660*/  @P5 BRA `(.L_x_44) ;  /* 0x00000000000c5947 */ /* 0x000fea0003800000 */
[----:B------:R-:W5:Y:S02]  /*2670*/  LDG.E.U8 R66, desc[UR36][R2.64+0x8] ;  /* 0x0000082402427981 */ /* 0x000f64000c1e1100 */
[----:B-----5:R-:W-:-:S05]  /*2680*/  PRMT R0, R66, 0x8880, RZ ;  /* 0x0000888042007816 */ /* 0x020fca00000000ff */
[----:B------:R-:W-:-:S07]  /*2690*/  IMAD R13, R0, R57, RZ ;  /* 0x00000039000d7224 */ /* 0x000fce00078e02ff */
.L_x_44:
[----:B------:R-:W-:Y:S05]  /*26a0*/  BSYNC B1 ;  /* 0x0000000000017941 */ /* 0x000fea0003800000 */
.L_x_43:
[----:B---3--:R-:W-:Y:S01]  /*26b0*/  @!P5 IMAD R11, R28, R56, R13 ;  /* 0x000000381c0bd224 */ /* 0x008fe200078e020d */
[----:B------:R-:W-:Y:S04]  /*26c0*/  BSSY B1, `(.L_x_45) ;  /* 0x0000006000017945 */ /* 0x000fe80003800000 */
[----:B------:R3:W-:Y:S01]  /*26d0*/  @!P5 STG.E.U8 desc[UR36][R6.64+0x8], R11 ;  /* 0x0000080b0600d986 */ /* 0x0007e2000c101124 */
[----:B------:R-:W-:Y:S05]  /*26e0*/  @P4 BRA `(.L_x_46) ;  /* 0x00000000000c4947 */ /* 0x000fea0003800000 */
[----:B------:R-:W5:Y:S02]  /*26f0*/  LDG.E.U8 R66, desc[UR36][R2.64+0x9] ;  /* 0x0000092402427981 */ /* 0x000f64000c1e1100 */
[----:B-----5:R-:W-:-:S05]  /*2700*/  PRMT R0, R66, 0x8880, RZ ;  /* 0x0000888042007816 */ /* 0x020fca00000000ff */
[----:B------:R-:W-:-:S07]  /*2710*/  IMAD R13, R0, R57, RZ ;  /* 0x00000039000d7224 */ /* 0x000fce00078e02ff */
.L_x_46:
[----:B------:R-:W-:Y:S05]  /*2720*/  BSYNC B1 ;  /* 0x0000000000017941 */ /* 0x000fea0003800000 */
.L_x_45:
[C---:B------:R-:W-:Y:S01]  /*2730*/  ISETP.LT.OR P1, PT, R70.reuse, 0x9, !P1 ;  /* 0x000000094600780c */ /* 0x040fe20004f21670 */
[----:B------:R-:W-:Y:S01]  /*2740*/  @!P4 IMAD R29, R29, R56, R13 ;  /* 0x000000381d1dc224 */ /* 0x000fe200078e020d */
[C---:B------:R-:W-:Y:S01]  /*2750*/  ISETP.GE.AND P3, PT, R71.reuse, 0x11, PT ;  /* 0x000000114700780c */ /* 0x040fe20003f66270 */
[----:B------:R-:W-:Y:S01]  /*2760*/  BSSY B1, `(.L_x_47) ;  /* 0x000000a000017945 */ /* 0x000fe20003800000 */
[----:B------:R-:W-:Y:S02]  /*2770*/  ISETP.GE.AND P2, PT, R71, 0x12, PT ;  /* 0x000000124700780c */ /* 0x000fe40003f46270 */
[----:B------:R0:W-:Y:S01]  /*2780*/  @!P4 STG.E.U8 desc[UR36][R6.64+0x9], R29 ;  /* 0x0000091d0600c986 */ /* 0x0001e2000c101124 */
[C---:B------:R-:W-:Y:S02]  /*2790*/  ISETP.LT.OR P0, PT, R70.reuse, 0x9, !P0 ;  /* 0x000000094600780c */ /* 0x040fe40004701670 */
[C---:B------:R-:W-:Y:S02]  /*27a0*/  ISETP.LT.OR P5, PT, R70.reuse, 0x1, !P3 ;  /* 0x000000014600780c */ /* 0x040fe40005fa1670 */
[----:B------:R-:W-:-:S02]  /*27b0*/  ISETP.LT.OR P4, PT, R70, 0x1, !P2 ;  /* 0x000000014600780c */ /* 0x000fc40005781670 */
[----:B------:R-:W-:Y:S11]  /*27c0*/  @P1 BRA `(.L_x_48) ;  /* 0x00000000000c1947 */ /* 0x000ff60003800000 */
[----:B------:R-:W5:Y:S02]  /*27d0*/  LDG.E.U8 R66, desc[UR36][R8.64+0x8] ;  /* 0x0000082408427981 */ /* 0x000f64000c1e1100 */
[----:B-----5:R-:W-:-:S05]  /*27e0*/  PRMT R0, R66, 0x8880, RZ ;  /* 0x0000888042007816 */ /* 0x020fca00000000ff */
[----:B------:R-:W-:-:S07]  /*27f0*/  IMAD R13, R0, R57, RZ ;  /* 0x00000039000d7224 */ /* 0x000fce00078e02ff */
.L_x_48:
[----:B------:R-:W-:Y:S05]  /*2800*/  BSYNC B1 ;  /* 0x0000000000017941 */ /* 0x000fea0003800000 */
.L_x_47:
[----:B---3--:R-:W-:Y:S01]  /*2810*/  @!P1 IMAD R11, R30, R56, R13 ;  /* 0x000000381e0b9224 */ /* 0x008fe200078e020d */
[----:B------:R-:W-:Y:S04]  /*2820*/  BSSY B1, `(.L_x_49) ;  /* 0x0000006000017945 */ /* 0x000fe80003800000 */
[----:B------:R3:W-:Y:S01]  /*2830*/  @!P1 STG.E.U8 desc[UR36][R4.64+0x8], R11 ;  /* 0x0000080b04009986 */ /* 0x0007e2000c101124 */
[----:B------:R-:W-:Y:S05]  /*2840*/  @P0 BRA `(.L_x_50) ;  /* 0x00000000000c0947 */ /* 0x000fea0003800000 */
[----:B------:R-:W5:Y:S02]  /*2850*/  LDG.E.U8 R66, desc[UR36][R8.64+0x9] ;  /* 0x0000092408427981 */ /* 0x000f64000c1e1100 */
[----:B-----5:R-:W-:-:S05]  /*2860*/  PRMT R0, R66, 0x8880, RZ ;  /* 0x0000888042007816 */ /* 0x020fca00000000ff */
[----:B------:R-:W-:-:S07]  /*2870*/  IMAD R13, R0, R57, RZ ;  /* 0x00000039000d7224 */ /* 0x000fce00078e02ff */
.L_x_50:
[----:B------:R-:W-:Y:S05]  /*2880*/  BSYNC B1 ;  /* 0x0000000000017941 */ /* 0x000fea0003800000 */
.L_x_49:
[----:B------:R-:W-:Y:S01]  /*2890*/  @!P0 IMAD R31, R31, R56, R13 ;  /* 0x000000381f1f8224 */ /* 0x000fe200078e020d */
[----:B------:R-:W-:Y:S04]  /*28a0*/  BSSY B1, `(.L_x_51) ;  /* 0x0000006000017945 */ /* 0x000fe80003800000 */
[----:B------:R0:W-:Y:S01]  /*28b0*/  @!P0 STG.E.U8 desc[UR36][R4.64+0x9], R31 ;  /* 0x0000091f04008986 */ /* 0x0001e2000c101124 */
[----:B------:R-:W-:Y:S05]  /*28c0*/  @P5 BRA `(.L_x_52) ;  /* 0x00000000000c5947 */ /* 0x000fea0003800000 */
[----:B------:R-:W5:Y:S02]  /*28d0*/  LDG.E.U8 R66, desc[UR36][R2.64+0x10] ;  /* 0x0000102402427981 */ /* 0x000f64000c1e1100 */
[----:B-----5:R-:W-:-:S05]  /*28e0*/  PRMT R0, R66, 0x8880, RZ ;  /* 0x0000888042007816 */ /* 0x020fca00000000ff */
[----:B------:R-:W-:-:S07]  /*28f0*/  IMAD R13, R0, R57, RZ ;  /* 0x00000039000d7224 */ /* 0x000fce00078e02ff */
.L_x_52:
[----:B------:R-:W-:Y:S05]  /*2900*/  BSYNC B1 ;  /* 0x0000000000017941 */ /* 0x000fea0003800000 */
.L_x_51:
[----:B---3--:R-:W-:Y:S01]  /*2910*/  @!P5 IMAD R11, R32, R56, R13 ;  /* 0x00000038200bd224 */ /* 0x008fe200078e020d */
[----:B------:R-:W-:Y:S04]  /*2920*/  BSSY B1, `(.L_x_53) ;  /* 0x0000006000017945 */ /* 0x000fe80003800000 */
[----:B------:R3:W-:Y:S01]  /*2930*/  @!P5 STG.E.U8 desc[UR36][R6.64+0x10], R11 ;  /* 0x0000100b0600d986 */ /* 0x0007e2000c101124 */
[----:B------:R-:W-:Y:S05]  /*2940*/  @P4 BRA `(.L_x_54) ;  /* 0x00000000000c4947 */ /* 0x000fea0003800000 */
[----:B------:R-:W5:Y:S02]  /*2950*/  LDG.E.U8 R66, desc[UR36][R2.64+0x11] ;  /* 0x0000112402427981 */ /* 0x000f64000c1e1100 */
[----:B-----5:R-:W-:-:S05]  /*2960*/  PRMT R0, R66, 0x8880, RZ ;  /* 0x0000888042007816 */ /* 0x020fca00000000ff */
[----:B------:R-:W-:-:S07]  /*2970*/  IMAD R13, R0, R57, RZ ;  /* 0x00000039000d7224 */ /* 0x000fce00078e02ff */
.L_x_54:
[----:B------:R-:W-:Y:S05]  /*2980*/  BSYNC B1 ;  /* 0x0000000000017941 */ /* 0x000fea0003800000 */
.L_x_53:
        /* <DEDUP_REMOVED lines=13> */
.L_x_56:
[----:B------:R-:W-:Y:S05]  /*2a60*/  BSYNC B1 ;  /* 0x0000000000017941 */ /* 0x000fea0003800000 */
.L_x_55:
[----:B---3--:R-:W-:Y:S01]  /*2a70*/  @!P3 IMAD R11, R34, R56, R13 ;  /* 0x00000038220bb224 */ /* 0x008fe200078e020d */
[----:B------:R-:W-:Y:S04]  /*2a80*/  BSSY B1, `(.L_x_57) ;  /* 0x0000006000017945 */ /* 0x000fe80003800000 */
[----:B------:R3:W-:Y:S01]  /*2a90*/  @!P3 STG.E.U8 desc[UR36][R4.64+0x10], R11 ;  /* 0x0000100b0400b986 */ /* 0x0007e2000c101124 */
[----:B------:R-:W-:Y:S05]  /*2aa0*/  @P2 BRA `(.L_x_58) ;  /* 0x00000000000c2947 */ /* 0x000fea0003800000 */
[----:B------:R-:W5:Y:S02]  /*2ab0*/  LDG.E.U8 R66, desc[UR36][R8.64+0x11] ;  /* 0x0000112408427981 */ /* 0x000f64000c1e1100 */
[----:B-----5:R-:W-:-:S05]  /*2ac0*/  PRMT R0, R66, 0x8880, RZ ;  /* 0x0000888042007816 */ /* 0x020fca00000000ff */
[----:B------:R-:W-:-:S07]  /*2ad0*/  IMAD R13, R0, R57, RZ ;  /* 0x00000039000d7224 */ /* 0x000fce00078e02ff */
.L_x_58:
[----:B------:R-:W-:Y:S05]  /*2ae0*/  BSYNC B1 ;  /* 0x0000000000017941 */ /* 0x000fea0003800000 */
.L_x_57:
[----:B------:R-:W-:Y:S01]  /*2af0*/  @!P2 IMAD R35, R35, R56, R13 ;  /* 0x000000382323a224 */ /* 0x000fe200078e020d */
[----:B------:R-:W-:Y:S04]  /*2b00*/  BSSY B1, `(.L_x_59) ;  /* 0x0000006000017945 */ /* 0x000fe80003800000 */
[----:B------:R0:W-:Y:S01]  /*2b10*/  @!P2 STG.E.U8 desc[UR36][R4.64+0x11], R35 ;  /* 0x000011230400a986 */ /* 0x0001e2000c101124 */
[----:B------:R-:W-:Y:S05]  /*2b20*/  @P5 BRA `(.L_x_60) ;  /* 0x00000000000c5947 */ /* 0x000fea0003800000 */
[----:B------:R-:W5:Y:S02]  /*2b30*/  LDG.E.U8 R66, desc[UR36][R2.64+0x18] ;  /* 0x0000182402427981 */ /* 0x000f64000c1e1100 */
[----:B-----5:R-:W-:-:S05]  /*2b40*/  PRMT R0, R66, 0x8880, RZ ;  /* 0x0000888042007816 */ /* 0x020fca00000000ff */
[----:B------:R-:W-:-:S07]  /*2b50*/  IMAD R13, R0, R57, RZ ;  /* 0x00000039000d7224 */ /* 0x000fce00078e02ff */
.L_x_60:
[----:B------:R-:W-:Y:S05]  /*2b60*/  BSYNC B1 ;  /* 0x0000000000017941 */ /* 0x000fea0003800000 */
.L_x_59:
[----:B---3--:R-:W-:Y:S01]  /*2b70*/  @!P5 IMAD R11, R36, R56, R13 ;  /* 0x00000038240bd224 */ /* 0x008fe200078e020d */
[----:B------:R-:W-:Y:S04]  /*2b80*/  BSSY B1, `(.L_x_61) ;  /* 0x0000006000017945 */ /* 0x000fe80003800000 */
[----:B------:R3:W-:Y:S01]  /*2b90*/  @!P5 STG.E.U8 desc[UR36][R6.64+0x18], R11 ;  /* 0x0000180b0600d986 */ /* 0x0007e2000c101124 */
[----:B------:R-:W-:Y:S05]  /*2ba0*/  @P4 BRA `(.L_x_62) ;  /* 0x00000000000c4947 */ /* 0x000fea0003800000 */
[----:B------:R-:W5:Y:S02]  /*2bb0*/  LDG.E.U8 R66, desc[UR36][R2.64+0x19] ;  /* 0x0000192402427981 */ /* 0x000f64000c1e1100 */
[----:B-----5:R-:W-:-:S05]  /*2bc0*/  PRMT R0, R66, 0x8880, RZ ;  /* 0x0000888042007816 */ /* 0x020fca00000000ff */
[----:B------:R-:W-:-:S07]  /*2bd0*/  IMAD R13, R0, R57, RZ ;  /* 0x00000039000d7224 */ /* 0x000fce00078e02ff */
.L_x_62:
[----:B------:R-:W-:Y:S05]  /*2be0*/  BSYNC B1 ;  /* 0x0000000000017941 */ /* 0x000fea0003800000 */
.L_x_61:
        /* <DEDUP_REMOVED lines=13> */
.L_x_64:
[----:B------:R-:W-:Y:S05]  /*2cc0*/  BSYNC B1 ;  /* 0x0000000000017941 */ /* 0x000fea0003800000 */
.L_x_63:
[----:B---3--:R-:W-:Y:S01]  /*2cd0*/  @!P1 IMAD R11, R38, R56, R13 ;  /* 0x00000038260b9224 */ /* 0x008fe200078e020d */
[----:B------:R-:W-:Y:S04]  /*2ce0*/  BSSY B1, `(.L_x_65) ;  /* 0x0000006000017945 */ /* 0x000fe80003800000 */
[----:B------:R3:W-:Y:S01]  /*2cf0*/  @!P1 STG.E.U8 desc[UR36][R4.64+0x18], R11 ;  /* 0x0000180b04009986 */ /* 0x0007e2000c101124 */
[----:B------:R-:W-:Y:S05]  /*2d00*/  @P4 BRA `(.L_x_66) ;  /* 0x00000000000c4947 */ /* 0x000fea0003800000 */
[----:B------:R-:W5:Y:S02]  /*2d10*/  LDG.E.U8 R66, desc[UR36][R8.64+0x19] ;  /* 0x0000192408427981 */ /* 0x000f64000c1e1100 */
[----:B-----5:R-:W-:-:S05]  /*2d20*/  PRMT R0, R66, 0x8880, RZ ;  /* 0x0000888042007816 */ /* 0x020fca00000000ff */
[----:B------:R-:W-:-:S07]  /*2d30*/  IMAD R13, R0, R57, RZ ;  /* 0x00000039000d7224 */ /* 0x000fce00078e02ff */
.L_x_66:
[----:B------:R-:W-:Y:S05]  /*2d40*/  BSYNC B1 ;  /* 0x0000000000017941 */ /* 0x000fea0003800000 */
.L_x_65:
[----:B------:R-:W-:Y:S01]  /*2d50*/  @!P4 IMAD R39, R39, R56, R13 ;  /* 0x000000382727c224 */ /* 0x000fe200078e020d */
[----:B------:R-:W-:Y:S04]  /*2d60*/  BSSY B1, `(.L_x_67) ;  /* 0x0000006000017945 */ /* 0x000fe80003800000 */
[----:B------:R0:W-:Y:S01]  /*2d70*/  @!P4 STG.E.U8 desc[UR36][R4.64+0x19], R39 ;  /* 0x000019270400c986 */ /* 0x0001e2000c101124 */
[----:B------:R-:W-:Y:S05]  /*2d80*/  @P5 BRA `(.L_x_68) ;  /* 0x00000000000c5947 */ /* 0x000fea0003800000 */
[----:B------:R-:W5:Y:S02]  /*2d90*/  LDG.E.U8 R66, desc[UR36][R2.64+0x20] ;  /* 0x0000202402427981 */ /* 0x000f64000c1e1100 */
[----:B-----5:R-:W-:-:S05]  /*2da0*/  PRMT R0, R66, 0x8880, RZ ;  /* 0x0000888042007816 */ /* 0x020fca00000000ff */
[----:B------:R-:W-:-:S07]  /*2db0*/  IMAD R13, R0, R57, RZ ;  /* 0x00000039000d7224 */ /* 0x000fce00078e02ff */
.L_x_68:
[----:B------:R-:W-:Y:S05]  /*2dc0*/  BSYNC B1 ;  /* 0x0000000000017941 */ /* 0x000fea0003800000 */
.L_x_67:
[----:B---3--:R-:W-:Y:S01]  /*2dd0*/  @!P5 IMAD R11, R40, R56, R13 ;  /* 0x00000038280bd224 */ /* 0x008fe200078e020d */
[----:B------:R-:W-:Y:S04]  /*2de0*/  BSSY B1, `(.L_x_69) ;  /* 0x0000006000017945 */ /* 0x000fe80003800000 */
[----:B------:R3:W-:Y:S01]  /*2df0*/  @!P5 STG.E.U8 desc[UR36][R6.64+0x20], R11 ;  /* 0x0000200b0600d986 */ /* 0x0007e2000c101124 */
[----:B------:R-:W-:Y:S05]  /*2e00*/  @P0 BRA `(.L_x_70) ;  /* 0x00000000000c0947 */ /* 0x000fea0003800000 */
[----:B------:R-:W5:Y:S02]  /*2e10*/  LDG.E.U8 R66, desc[UR36][R2.64+0x21] ;  /* 0x0000212402427981 */ /* 0x000f64000c1e1100 */
[----:B-----5:R-:W-:-:S05]  /*2e20*/  PRMT R0, R66, 0x8880, RZ ;  /* 0x0000888042007816 */ /* 0x020fca00000000ff */
[----:B------:R-:W-:-:S07]  /*2e30*/  IMAD R13, R0, R57, RZ ;  /* 0x00000039000d7224 */ /* 0x000fce00078e02ff */
.L_x_70:
[----:B------:R-:W-:Y:S05]  /*2e40*/  BSYNC B1 ;  /* 0x0000000000017941 */ /* 0x000fea0003800000 */
.L_x_69:
        /* <DEDUP_REMOVED lines=13> */
.L_x_72:
[----:B------:R-:W-:Y:S05]  /*2f20*/  BSYNC B1 ;  /* 0x0000000000017941 */ /* 0x000fea0003800000 */
.L_x_71:
[----:B---3--:R-:W-:Y:S01]  /*2f30*/  @!P3 IMAD R11, R42, R56, R13 ;  /* 0x000000382a0bb224 */ /* 0x008fe200078e020d */
[----:B------:R-:W-:Y:S04]  /*2f40*/  BSSY B1, `(.L_x_73) ;  /* 0x0000006000017945 */ /* 0x000fe80003800000 */
[----:B------:R3:W-:Y:S01]  /*2f50*/  @!P3 STG.E.U8 desc[UR36][R4.64+0x20], R11 ;  /* 0x0000200b0400b986 */ /* 0x0007e2000c101124 */
[----:B------:R-:W-:Y:S05]  /*2f60*/  @P2 BRA `(.L_x_74) ;  /* 0x00000000000c2947 */ /* 0x000fea0003800000 */
[----:B------:R-:W5:Y:S02]  /*2f70*/  LDG.E.U8 R66, desc[UR36][R8.64+0x21] ;  /* 0x0000212408427981 */ /* 0x000f64000c1e1100 */
[----:B-----5:R-:W-:-:S05]  /*2f80*/  PRMT R0, R66, 0x8880, RZ ;  /* 0x0000888042007816 */ /* 0x020fca00000000ff */
[----:B------:R-:W-:-:S07]  /*2f90*/  IMAD R13, R0, R57, RZ ;  /* 0x00000039000d7224 */ /* 0x000fce00078e02ff */
.L_x_74:
[----:B------:R-:W-:Y:S05]  /*2fa0*/  BSYNC B1 ;  /* 0x0000000000017941 */ /* 0x000fea0003800000 */
.L_x_73:
[----:B------:R-:W-:Y:S01]  /*2fb0*/  @!P2 IMAD R43, R43, R56, R13 ;  /* 0x000000382b2ba224 */ /* 0x000fe200078e020d */
[----:B------:R-:W-:Y:S04]  /*2fc0*/  BSSY B1, `(.L_x_75) ;  /* 0x0000006000017945 */ /* 0x000fe80003800000 */
[----:B------:R0:W-:Y:S01]  /*2fd0*/  @!P2 STG.E.U8 desc[UR36][R4.64+0x21], R43 ;  /* 0x0000212b0400a986 */ /* 0x0001e2000c101124 */
[----:B------:R-:W-:Y:S05]  /*2fe0*/  @P0 BRA `(.L_x_76) ;  /* 0x00000000000c0947 */ /* 0x000fea0003800000 */
[----:B------:R-:W5:Y:S02]  /*2ff0*/  LDG.E.U8 R66, desc[UR36][R2.64+0x28] ;  /* 0x0000282402427981 */ /* 0x000f64000c1e1100 */
[----:B-----5:R-:W-:-:S05]  /*3000*/  PRMT R0, R66, 0x8880, RZ ;  /* 0x0000888042007816 */ /* 0x020fca00000000ff */
[----:B------:R-:W-:-:S07]  /*3010*/  IMAD R13, R0, R57, RZ ;  /* 0x00000039000d7224 */ /* 0x000fce00078e02ff */
.L_x_76:
[----:B------:R-:W-:Y:S05]  /*3020*/  BSYNC B1 ;  /* 0x0000000000017941 */ /* 0x000fea0003800000 */
.L_x_75:
[----:B---3--:R-:W-:Y:S01]  /*3030*/  @!P0 IMAD R11, R44, R56, R13 ;  /* 0x000000382c0b8224 */ /* 0x008fe200078e020d */
[----:B------:R-:W-:Y:S04]  /*3040*/  BSSY B1, `(.L_x_77) ;  /* 0x0000006000017945 */ /* 0x000fe80003800000 */
[----:B------:R3:W-:Y:S01]  /*3050*/  @!P0 STG.E.U8 desc[UR36][R6.64+0x28], R11 ;  /* 0x0000280b06008986 */ /* 0x0007e2000c101124 */
[----:B------:R-:W-:Y:S05]  /*3060*/  @P5 BRA `(.L_x_78) ;  /* 0x00000000000c5947 */ /* 0x000fea0003800000 */
[----:B------:R-:W5:Y:S02]  /*3070*/  LDG.E.U8 R66, desc[UR36][R2.64+0x29] ;  /* 0x0000292402427981 */ /* 0x000f64000c1e1100 */
[----:B-----5:R-:W-:-:S05]  /*3080*/  PRMT R0, R66, 0x8880, RZ ;  /* 0x0000888042007816 */ /* 0x020fca00000000ff */
[----:B------:R-:W-:-:S07]  /*3090*/  IMAD R13, R0, R57, RZ ;  /* 0x00000039000d7224 */ /* 0x000fce00078e02ff */
.L_x_78:
[----:B------:R-:W-:Y:S05]  /*30a0*/  BSYNC B1 ;  /* 0x0000000000017941 */ /* 0x000fea0003800000 */
.L_x_77:
        /* <DEDUP_REMOVED lines=13> */
.L_x_80:
[----:B------:R-:W-:Y:S05]  /*3180*/  BSYNC B1 ;  /* 0x0000000000017941 */ /* 0x000fea0003800000 */
.L_x_79:
[----:B---3--:R-:W-:Y:S01]  /*3190*/  @!P4 IMAD R11, R46, R56, R13 ;  /* 0x000000382e0bc224 */ /* 0x008fe200078e020d */
[----:B------:R-:W-:Y:S04]  /*31a0*/  BSSY B1, `(.L_x_81) ;  /* 0x0000006000017945 */ /* 0x000fe80003800000 */
[----:B------:R3:W-:Y:S01]  /*31b0*/  @!P4 STG.E.U8 desc[UR36][R4.64+0x28], R11 ;  /* 0x0000280b0400c986 */ /* 0x0007e2000c101124 */
[----:B------:R-:W-:Y:S05]  /*31c0*/  @P1 BRA `(.L_x_82) ;  /* 0x00000000000c1947 */ /* 0x000fea0003800000 */
[----:B------:R-:W5:Y:S02]  /*31d0*/  LDG.E.U8 R66, desc[UR36][R8.64+0x29] ;  /* 0x0000292408427981 */ /* 0x000f64000c1e1100 */
[----:B-----5:R-:W-:-:S05]  /*31e0*/  PRMT R0, R66, 0x8880, RZ ;  /* 0x0000888042007816 */ /* 0x020fca00000000ff */
[----:B------:R-:W-:-:S07]  /*31f0*/  IMAD R13, R0, R57, RZ ;  /* 0x00000039000d7224 */ /* 0x000fce00078e02ff */
.L_x_82:
[----:B------:R-:W-:Y:S05]  /*3200*/  BSYNC B1 ;  /* 0x0000000000017941 */ /* 0x000fea0003800000 */
.L_x_81:
[----:B------:R-:W-:Y:S01]  /*3210*/  @!P1 IMAD R47, R47, R56, R13 ;  /* 0x000000382f2f9224 */ /* 0x000fe200078e020d */
[----:B------:R-:W-:Y:S04]  /*3220*/  BSSY B1, `(.L_x_83) ;  /* 0x0000006000017945 */ /* 0x000fe80003800000 */
[----:B------:R0:W-:Y:S01]  /*3230*/  @!P1 STG.E.U8 desc[UR36][R4.64+0x29], R47 ;  /* 0x0000292f04009986 */ /* 0x0001e2000c101124 */
[----:B------:R-:W-:Y:S05]  /*3240*/  @P3 BRA `(.L_x_84) ;  /* 0x00000000000c3947 */ /* 0x000fea0003800000 */
[----:B------:R-:W5:Y:S02]  /*3250*/  LDG.E.U8 R66, desc[UR36][R2.64+0x30] ;  /* 0x0000302402427981 */ /* 0x000f64000c1e1100 */
[----:B-----5:R-:W-:-:S05]  /*3260*/  PRMT R0, R66, 0x8880, RZ ;  /* 0x0000888042007816 */ /* 0x020fca00000000ff */
[----:B------:R-:W-:-:S07]  /*3270*/  IMAD R13, R0, R57, RZ ;  /* 0x00000039000d7224 */ /* 0x000fce00078e02ff */
.L_x_84:
[----:B------:R-:W-:Y:S05]  /*3280*/  BSYNC B1 ;  /* 0x0000000000017941 */ /* 0x000fea0003800000 */
.L_x_83:
[----:B---3--:R-:W-:Y:S01]  /*3290*/  @!P3 IMAD R11, R48, R56, R13 ;  /* 0x00000038300bb224 */ /* 0x008fe200078e020d */
[----:B------:R-:W-:Y:S04]  /*32a0*/  BSSY B1, `(.L_x_85) ;  /* 0x0000006000017945 */ /* 0x000fe80003800000 */
[----:B------:R3:W-:Y:S01]  /*32b0*/  @!P3 STG.E.U8 desc[UR36][R6.64+0x30], R11 ;  /* 0x0000300b0600b986 */ /* 0x0007e2000c101124 */
[----:B------:R-:W-:Y:S05]  /*32c0*/  @P5 BRA `(.L_x_86) ;  /* 0x00000000000c5947 */ /* 0x000fea0003800000 */
[----:B------:R-:W5:Y:S02]  /*32d0*/  LDG.E.U8 R66, desc[UR36][R2.64+0x31] ;  /* 0x0000312402427981 */ /* 0x000f64000c1e1100 */
[----:B-----5:R-:W-:-:S05]  /*32e0*/  PRMT R0, R66, 0x8880, RZ ;  /* 0x0000888042007816 */ /* 0x020fca00000000ff */
[----:B------:R-:W-:-:S07]  /*32f0*/  IMAD R13, R0, R57, RZ ;  /* 0x00000039000d7224 */ /* 0x000fce00078e02ff */
.L_x_86:
[----:B------:R-:W-:Y:S05]  /*3300*/  BSYNC B1 ;  /* 0x0000000000017941 */ /* 0x000fea0003800000 */
.L_x_85:
        /* <DEDUP_REMOVED lines=9> */
[----:B------:R-:W-:Y:S01]  /*33a0*/  ISETP.LT.OR P3, PT, R70, 0x9, !P3 ;  /* 0x000000094600780c */ /* 0x000fe20005f61670 */
[----:B------:R-:W-:-:S12]  /*33b0*/  @P2 BRA `(.L_x_88) ;  /* 0x00000000000c2947 */ /* 0x000fd80003800000 */
[----:B------:R-:W5:Y:S02]  /*33c0*/  LDG.E.U8 R66, desc[UR36][R8.64+0x30] ;  /* 0x0000302408427981 */ /* 0x000f64000c1e1100 */
[----:B-----5:R-:W-:-:S05]  /*33d0*/  PRMT R0, R66, 0x8880, RZ ;  /* 0x0000888042007816 */ /* 0x020fca00000000ff */
[----:B------:R-:W-:-:S07]  /*33e0*/  IMAD R13, R0, R57, RZ ;  /* 0x00000039000d7224 */ /* 0x000fce00078e02ff */
.L_x_88:
[----:B------:R-:W-:Y:S05]  /*33f0*/  BSYNC B1 ;  /* 0x0000000000017941 */ /* 0x000fea0003800000 */
.L_x_87:
[----:B---3--:R-:W-:Y:S01]  /*3400*/  @!P2 IMAD R11, R50, R56, R13 ;  /* 0x00000038320ba224 */ /* 0x008fe200078e020d */
[----:B------:R-:W-:Y:S04]  /*3410*/  BSSY B1, `(.L_x_89) ;  /* 0x0000006000017945 */ /* 0x000fe80003800000 */
[----:B------:R3:W-:Y:S01]  /*3420*/  @!P2 STG.E.U8 desc[UR36][R4.64+0x30], R11 ;  /* 0x0000300b0400a986 */ /* 0x0007e2000c101124 */
[----:B------:R-:W-:Y:S05]  /*3430*/  @P0 BRA `(.L_x_90) ;  /* 0x00000000000c0947 */ /* 0x000fea0003800000 */
[----:B------:R-:W5:Y:S02]  /*3440*/  LDG.E.U8 R66, desc[UR36][R8.64+0x31] ;  /* 0x0000312408427981 */ /* 0x000f64000c1e1100 */
[----:B-----5:R-:W-:-:S05]  /*3450*/  PRMT R0, R66, 0x8880, RZ ;  /* 0x0000888042007816 */ /* 0x020fca00000000ff */
[----:B------:R-:W-:-:S07]  /*3460*/  IMAD R13, R0, R57, RZ ;  /* 0x00000039000d7224 */ /* 0x000fce00078e02ff */
.L_x_90:
[----:B------:R-:W-:Y:S05]  /*3470*/  BSYNC B1 ;  /* 0x0000000000017941 */ /* 0x000fea0003800000 */
.L_x_89:
[----:B------:R-:W-:Y:S01]  /*3480*/  @!P0 IMAD R51, R51, R56, R13 ;  /* 0x0000003833338224 */ /* 0x000fe200078e020d */
[----:B------:R-:W-:Y:S04]  /*3490*/  BSSY B1, `(.L_x_91) ;  /* 0x0000006000017945 */ /* 0x000fe80003800000 */
[----:B------:R0:W-:Y:S01]  /*34a0*/  @!P0 STG.E.U8 desc[UR36][R4.64+0x31], R51 ;  /* 0x0000313304008986 */ /* 0x0001e2000c101124 */
[----:B------:R-:W-:Y:S05]  /*34b0*/  @P5 BRA `(.L_x_92) ;  /* 0x00000000000c5947 */ /* 0x000fea0003800000 */
[----:B------:R-:W5:Y:S02]  /*34c0*/  LDG.E.U8 R66, desc[UR36][R2.64+0x38] ;  /* 0x0000382402427981 */ /* 0x000f64000c1e1100 */
[----:B-----5:R-:W-:-:S05]  /*34d0*/  PRMT R0, R66, 0x8880, RZ ;  /* 0x0000888042007816 */ /* 0x020fca00000000ff */
[----:B------:R-:W-:-:S07]  /*34e0*/  IMAD R13, R0, R57, RZ ;  /* 0x00000039000d7224 */ /* 0x000fce00078e02ff */
.L_x_92:
[----:B------:R-:W-:Y:S05]  /*34f0*/  BSYNC B1 ;  /* 0x0000000000017941 */ /* 0x000fea0003800000 */
.L_x_91:
[----:B---3--:R-:W-:Y:S01]  /*3500*/  @!P5 IMAD R11, R52, R56, R13 ;  /* 0x00000038340bd224 */ /* 0x008fe200078e020d */
[----:B------:R-:W-:Y:S04]  /*3510*/  BSSY B1, `(.L_x_93) ;  /* 0x0000006000017945 */ /* 0x000fe80003800000 */
[----:B------:R3:W-:Y:S01]  /*3520*/  @!P5 STG.E.U8 desc[UR36][R6.64+0x38], R11 ;  /* 0x0000380b0600d986 */ /* 0x0007e2000c101124 */
[----:B------:R-:W-:Y:S05]  /*3530*/  @P4 BRA `(.L_x_94) ;  /* 0x00000000000c4947 */ /* 0x000fea0003800000 */
[----:B------:R-:W5:Y:S02]  /*3540*/  LDG.E.U8 R66, desc[UR36][R2.64+0x39] ;  /* 0x0000392402427981 */ /* 0x000f64000c1e1100 */
[----:B-----5:R-:W-:-:S05]  /*3550*/  PRMT R0, R66, 0x8880, RZ ;  /* 0x0000888042007816 */ /* 0x020fca00000000ff */
[----:B------:R-:W-:-:S07]  /*3560*/  IMAD R13, R0, R57, RZ ;  /* 0x00000039000d7224 */ /* 0x000fce00078e02ff */
.L_x_94:
[----:B------:R-:W-:Y:S05]  /*3570*/  BSYNC B1 ;  /* 0x0000000000017941 */ /* 0x000fea0003800000 */
.L_x_93:
[----:B------:R-:W-:Y:S01]  /*3580*/  @!P4 IMAD R53, R53, R56, R13 ;  /* 0x000000383535c224 */ /* 0x000fe200078e020d */
[----:B------:R-:W-:Y:S04]  /*3590*/  BSSY B1, `(.L_x_95) ;  /* 0x0000006000017945 */ /* 0x000fe80003800000 */
[----:B------:R0:W-:Y:S01]  /*35a0*/  @!P4 STG.E.U8 desc[UR36][R6.64+0x39], R53 ;  /* 0x000039350600c986 */ /* 0x0001e2000c101124 */
[----:B------:R-:W-:Y:S05]  /*35b0*/  @P3 BRA `(.L_x_96) ;  /* 0x00000000000c3947 */ /* 0x000fea0003800000 */
[----:B------:R-:W5:Y:S02]  /*35c0*/  LDG.E.U8 R66, desc[UR36][R8.64+0x38] ;  /* 0x0000382408427981 */ /* 0x000f64000c1e1100 */
[----:B-----5:R-:W-:-:S05]  /*35d0*/  PRMT R0, R66, 0x8880, RZ ;  /* 0x0000888042007816 */ /* 0x020fca00000000ff */
[----:B------:R-:W-:-:S07]  /*35e0*/  IMAD R13, R0, R57, RZ ;  /* 0x00000039000d7224 */ /* 0x000fce00078e02ff */
.L_x_96:
[----:B------:R-:W-:Y:S05]  /*35f0*/  BSYNC B1 ;  /* 0x0000000000017941 */ /* 0x000fea0003800000 */
.L_x_95:
[----:B0-----:R-:W-:Y:S01]  /*3600*/  @!P3 IMAD R3, R54, R56, R13 ;  /* 0x000000383603b224 */ /* 0x001fe200078e020d */
[----:B------:R-:W-:Y:S01]  /*3610*/  ISETP.LT.OR P1, PT, R70, 0x9, !P1 ;  /* 0x000000094600780c */ /* 0x000fe20004f21670 */
[----:B------:R-:W-:Y:S03]  /*3620*/  BSSY B1, `(.L_x_97) ;  /* 0x0000006000017945 */ /* 0x000fe60003800000 */
[----:B------:R0:W-:Y:S09]  /*3630*/  @!P3 STG.E.U8 desc[UR36][R4.64+0x38], R3 ;  /* 0x000038030400b986 */ /* 0x0001f2000c101124 */
[----:B------:R-:W-:Y:S05]  /*3640*/  @P1 BRA `(.L_x_98) ;  /* 0x00000000000c1947 */ /* 0x000fea0003800000 */
[----:B------:R-:W5:Y:S02]  /*3650*/  LDG.E.U8 R66, desc[UR36][R8.64+0x39] ;  /* 0x0000392408427981 */ /* 0x000f64000c1e1100 */
[----:B-----5:R-:W-:-:S05]  /*3660*/  PRMT R0, R66, 0x8880, RZ ;  /* 0x0000888042007816 */ /* 0x020fca00000000ff */
[----:B------:R-:W-:-:S07]  /*3670*/  IMAD R13, R0, R57, RZ ;  /* 0x00000039000d7224 */ /* 0x000fce00078e02ff */
.L_x_98:
[----:B------:R-:W-:Y:S05]  /*3680*/  BSYNC B1 ;  /* 0x0000000000017941 */ /* 0x000fea0003800000 */
.L_x_97:
[----:B------:R-:W-:Y:S01]  /*3690*/  IMAD R13, R55, R56, R13 ;  /* 0x00000038370d7224 */ /* 0x000fe200078e020d */
[----:B------:R-:W-:Y:S06]  /*36a0*/  @P1 BRA `(.L_x_99) ;  /* 0x0000000400c81947 */ /* 0x000fec0003800000 */
[----:B------:R0:W-:Y:S01]  /*36b0*/  STG.E.U8 desc[UR36][R4.64+0x39], R13 ;  /* 0x0000390d04007986 */ /* 0x0001e2000c101124 */
[----:B------:R-:W-:Y:S05]  /*36c0*/  BRA `(.L_x_99) ;  /* 0x0000000400c07947 */ /* 0x000fea0003800000 */
.L_x_34:
[C---:B------:R-:W-:Y:S02]  /*36d0*/  ISETP.GE.AND P1, PT, R71.reuse, 0x1, PT ;  /* 0x000000014700780c */ /* 0x040fe40003f26270 */
[----:B------:R-:W-:Y:S02]  /*36e0*/  ISETP.GE.AND P0, PT, R71, 0x2, PT ;  /* 0x000000024700780c */ /* 0x000fe40003f06270 */
[C---:B------:R-:W-:Y:S02]  /*36f0*/  ISETP.LT.OR P4, PT, R70.reuse, 0x1, !P1 ;  /* 0x000000014600780c */ /* 0x040fe40004f81670 */
[C---:B------:R-:W-:Y:S02]  /*3700*/  ISETP.LT.OR P5, PT, R70.reuse, 0x1, !P0 ;  /* 0x000000014600780c */ /* 0x040fe400047a1670 */
[C---:B------:R-:W-:Y:S02]  /*3710*/  ISETP.LT.OR P1, PT, R70.reuse, 0x9, !P1 ;  /* 0x000000094600780c */ /* 0x040fe40004f21670 */
[----:B------:R-:W-:-:S02]  /*3720*/  ISETP.LT.OR P0, PT, R70, 0x9, !P0 ;  /* 0x000000094600780c */ /* 0x000fc40004701670 */
[C---:B------:R-:W-:Y:S02]  /*3730*/  ISETP.GE.AND P3, PT, R71.reuse, 0x9, PT ;  /* 0x000000094700780c */ /* 0x040fe40003f66270 */
[----:B------:R-:W-:-:S03]  /*3740*/  ISETP.GE.AND P2, PT, R71, 0xa, PT ;  /* 0x0000000a4700780c */ /* 0x000fc60003f46270 */
[-C--:B------:R-:W-:Y:S02]  /*3750*/  @!P4 IMAD R3, R24, R56.reuse, RZ ;  /* 0x000000381803c224 */ /* 0x080fe400078e02ff */
[-C--:B------:R-:W-:Y:S02]  /*3760*/  @!P5 IMAD R25, R25, R56.reuse, RZ ;  /* 0x000000381919d224 */ /* 0x080fe400078e02ff */
[-C--:B------:R-:W-:Y:S01]  /*3770*/  @!P1 IMAD R9, R26, R56.reuse, RZ ;  /* 0x000000381a099224 */ /* 0x080fe200078e02ff */
[----:B------:R0:W-:Y:S01]  /*3780*/  @!P4 STG.E.U8 desc[UR36][R6.64], R3 ;  /* 0x000000030600c986 */ /* 0x0001e2000c101124 */
[C---:B------:R-:W-:Y:S01]  /*3790*/  ISETP.LT.OR P4, PT, R70.reuse, 0x1, !P3 ;  /* 0x000000014600780c */ /* 0x040fe20005f81670 */
[----:B------:R-:W-:Y:S02]  /*37a0*/  @!P0 IMAD R27, R27, R56, RZ ;  /* 0x000000381b1b8224 */ /* 0x000fe400078e02ff */
[----:B------:R-:W-:Y:S01]  /*37b0*/  @!P5 STG.E.U8 desc[UR36][R6.64+0x1], R25 ;  /* 0x000001190600d986 */ /* 0x000fe2000c101124 */
[----:B------:R-:W-:-:S02]  /*37c0*/  ISETP.LT.OR P5, PT, R70, 0x1, !P2 ;  /* 0x000000014600780c */ /* 0x000fc400057a1670 */
[C---:B------:R-:W-:Y:S01]  /*37d0*/  ISETP.LT.OR P2, PT, R70.reuse, 0x9, !P2 ;  /* 0x000000094600780c */ /* 0x040fe20005741670 */
[----:B------:R1:W-:Y:S01]  /*37e0*/  @!P1 STG.E.U8 desc[UR36][R4.64], R9 ;  /* 0x0000000904009986 */ /* 0x0003e2000c101124 */
[----:B------:R-:W-:Y:S02]  /*37f0*/  ISETP.LT.OR P1, PT, R70, 0x9, !P3 ;  /* 0x000000094600780c */ /* 0x000fe40005f21670 */
[C---:B------:R-:W-:Y:S01]  /*3800*/  ISETP.GE.AND P3, PT, R71.reuse, 0x11, PT ;  /* 0x000000114700780c */ /* 0x040fe20003f66270 */
[----:B------:R-:W-:Y:S01]  /*3810*/  @!P0 STG.E.U8 desc[UR36][R4.64+0x1], R27 ;  /* 0x0000011b04008986 */ /* 0x000fe2000c101124 */
[----:B------:R-:W-:Y:S01]  /*3820*/  ISETP.GE.AND P0, PT, R71, 0x12, PT ;  /* 0x000000124700780c */ /* 0x000fe20003f06270 */
[----:B------:R-:W-:-:S04]  /*3830*/  @!P4 IMAD R11, R28, R56, RZ ;  /* 0x000000381c0bc224 */ /* 0x000fc800078e02ff */
[-C--:B------:R-:W-:Y:S01]  /*3840*/  @!P5 IMAD R29, R29, R56.reuse, RZ ;  /* 0x000000381d1dd224 */ /* 0x080fe200078e02ff */
[----:B------:R-:W-:Y:S01]  /*3850*/  @!P4 STG.E.U8 desc[UR36][R6.64+0x8], R11 ;  /* 0x0000080b0600c986 */ /* 0x000fe2000c101124 */
[C---:B------:R-:W-:Y:S01]  /*3860*/  ISETP.LT.OR P4, PT, R70.reuse, 0x1, !P3 ;  /* 0x000000014600780c */ /* 0x040fe20005f81670 */
[-C--:B------:R-:W-:Y:S02]  /*3870*/  @!P2 IMAD R31, R31, R56.reuse, RZ ;  /* 0x000000381f1fa224 */ /* 0x080fe400078e02ff */
[----:B------:R-:W-:Y:S01]  /*3880*/  @!P5 STG.E.U8 desc[UR36][R6.64+0x9], R29 ;  /* 0x0000091d0600d986 */ /* 0x000fe2000c101124 */
[----:B------:R-:W-:Y:S01]  /*3890*/  ISETP.LT.OR P5, PT, R70, 0x1, !P0 ;  /* 0x000000014600780c */ /* 0x000fe200047a1670 */
[----:B0-----:R-:W-:Y:S01]  /*38a0*/  @!P1 IMAD R3, R30, R56, RZ ;  /* 0x000000381e039224 */ /* 0x001fe200078e02ff */
[----:B------:R-:W-:Y:S01]  /*38b0*/  ISETP.LT.OR P0, PT, R70, 0x9, !P0 ;  /* 0x000000094600780c */ /* 0x000fe20004701670 */
[----:B------:R-:W-:Y:S01]  /*38c0*/  @!P2 STG.E.U8 desc[UR36][R4.64+0x9], R31 ;  /* 0x0000091f0400a986 */ /* 0x000fe2000c101124 */
[----:B------:R-:W-:-:S03]  /*38d0*/  ISETP.GE.AND P2, PT, R71, 0x19, PT ;  /* 0x000000194700780c */ /* 0x000fc60003f46270 */
[----:B------:R0:W-:Y:S01]  /*38e0*/  @!P1 STG.E.U8 desc[UR36][R4.64+0x8], R3 ;  /* 0x0000080304009986 */ /* 0x0001e2000c101124 */
[----:B------:R-:W-:Y:S01]  /*38f0*/  ISETP.LT.OR P1, PT, R70, 0x9, !P3 ;  /* 0x000000094600780c */ /* 0x000fe20005f21670 */
[----:B-1----:R-:W-:Y:S01]  /*3900*/  @!P4 IMAD R9, R32, R56, RZ ;  /* 0x000000382009c224 */ /* 0x002fe200078e02ff */
[----:B------:R-:W-:-:S03]  /*3910*/  ISETP.GE.AND P3, PT, R71, 0x1a, PT ;  /* 0x0000001a4700780c */ /* 0x000fc60003f66270 */
[-C--:B------:R-:W-:Y:S01]  /*3920*/  @!P5 IMAD R33, R33, R56.reuse, RZ ;  /* 0x000000382121d224 */ /* 0x080fe200078e02ff */
[----:B------:R-:W-:Y:S01]  /*3930*/  @!P4 STG.E.U8 desc[UR36][R6.64+0x10], R9 ;  /* 0x000010090600c986 */ /* 0x000fe2000c101124 */
[C---:B------:R-:W-:Y:S01]  /*3940*/  ISETP.LT.OR P4, PT, R70.reuse, 0x1, !P3 ;  /* 0x000000014600780c */ /* 0x040fe20005f81670 */
[-C--:B------:R-:W-:Y:S01]  /*3950*/  @!P0 IMAD R35, R35, R56.reuse, RZ ;  /* 0x0000003823238224 */ /* 0x080fe200078e02ff */
[C---:B------:R-:W-:Y:S01]  /*3960*/  ISETP.LT.OR P3, PT, R70.reuse, 0x9, !P3 ;  /* 0x000000094600780c */ /* 0x040fe20005f61670 */
[----:B------:R-:W-:Y:S01]  /*3970*/  @!P5 STG.E.U8 desc[UR36][R6.64+0x11], R33 ;  /* 0x000011210600d986 */ /* 0x000fe2000c101124 */
[----:B------:R-:W-:Y:S02]  /*3980*/  ISETP.LT.OR P5, PT, R70, 0x1, !P2 ;  /* 0x000000014600780c */ /* 0x000fe400057a1670 */
[----:B0-----:R-:W-:Y:S01]  /*3990*/  @!P1 IMAD R3, R34, R56, RZ ;  /* 0x0000003822039224 */ /* 0x001fe200078e02ff */
[----:B------:R-:W-:Y:S01]  /*39a0*/  @!P0 STG.E.U8 desc[UR36][R4.64+0x11], R35 ;  /* 0x0000112304008986 */ /* 0x000fe2000c101124 */
[----:B------:R-:W-:-:S02]  /*39b0*/  ISETP.LT.OR P2, PT, R70, 0x9, !P2 ;  /* 0x000000094600780c */ /* 0x000fc40005741670 */
[C---:B------:R-:W-:Y:S01]  /*39c0*/  ISETP.GE.AND P0, PT, R71.reuse, 0x21, PT ;  /* 0x000000214700780c */ /* 0x040fe20003f06270 */
[----:B------:R0:W-:Y:S01]  /*39d0*/  @!P1 STG.E.U8 desc[UR36][R4.64+0x10], R3 ;  /* 0x0000100304009986 */ /* 0x0001e2000c101124 */
[----:B------:R-:W-:Y:S01]  /*39e0*/  ISETP.GE.AND P1, PT, R71, 0x22, PT ;  /* 0x000000224700780c */ /* 0x000fe20003f26270 */
[-C--:B------:R-:W-:Y:S02]  /*39f0*/  @!P4 IMAD R37, R37, R56.reuse, RZ ;  /* 0x000000382525c224 */ /* 0x080fe400078e02ff */
[-C--:B------:R-:W-:Y:S02]  /*3a00*/  @!P3 IMAD R39, R39, R56.reuse, RZ ;  /* 0x000000382727b224 */ /* 0x080fe400078e02ff */
[-C--:B------:R-:W-:Y:S01]  /*3a10*/  @!P5 IMAD R11, R36, R56.reuse, RZ ;  /* 0x00000038240bd224 */ /* 0x080fe200078e02ff */
[----:B------:R-:W-:Y:S01]  /*3a20*/  @!P4 STG.E.U8 desc[UR36][R6.64+0x19], R37 ;  /* 0x000019250600c986 */ /* 0x000fe2000c101124 */
[C---:B------:R-:W-:Y:S02]  /*3a30*/  ISETP.LT.OR P4, PT, R70.reuse, 0x1, !P0 ;  /* 0x000000014600780c */ /* 0x040fe40004781670 */
[C---:B------:R-:W-:Y:S01]  /*3a40*/  ISETP.LT.OR P0, PT, R70.reuse, 0x9, !P0 ;  /* 0x000000094600780c */ /* 0x040fe20004701670 */
[----:B------:R-:W-:Y:S01]  /*3a50*/  @!P5 STG.E.U8 desc[UR36][R6.64+0x18], R11 ;  /* 0x0000180b0600d986 */ /* 0x000fe2000c101124 */
[----:B------:R-:W-:Y:S01]  /*3a60*/  ISETP.LT.OR P5, PT, R70, 0x1, !P1 ;  /* 0x000000014600780c */ /* 0x000fe20004fa1670 */
[----:B0-----:R-:W-:Y:S01]  /*3a70*/  @!P2 IMAD R3, R38, R56, RZ ;  /* 0x000000382603a224 */ /* 0x001fe200078e02ff */
[----:B------:R-:W-:Y:S01]  /*3a80*/  ISETP.LT.OR P1, PT, R70, 0x9, !P1 ;  /* 0x000000094600780c */ /* 0x000fe20004f21670 */
[----:B------:R-:W-:Y:S01]  /*3a90*/  @!P3 STG.E.U8 desc[UR36][R4.64+0x19], R39 ;  /* 0x000019270400b986 */ /* 0x000fe2000c101124 */
[----:B------:R-:W-:-:S03]  /*3aa0*/  ISETP.GE.AND P3, PT, R71, 0x29, PT ;  /* 0x000000294700780c */ /* 0x000fc60003f66270 */
[----:B------:R0:W-:Y:S01]  /*3ab0*/  @!P2 STG.E.U8 desc[UR36][R4.64+0x18], R3 ;  /* 0x000018030400a986 */ /* 0x0001e2000c101124 */
[----:B------:R-:W-:Y:S01]  /*3ac0*/  ISETP.GE.AND P2, PT, R71, 0x2a, PT ;  /* 0x0000002a4700780c */ /* 0x000fe20003f46270 */
[----:B------:R-:W-:-:S04]  /*3ad0*/  @!P4 IMAD R9, R40, R56, RZ ;  /* 0x000000382809c224 */ /* 0x000fc800078e02ff */
[-C--:B------:R-:W-:Y:S01]  /*3ae0*/  @!P5 IMAD R41, R41, R56.reuse, RZ ;  /* 0x000000382929d224 */ /* 0x080fe200078e02ff */
[----:B------:R-:W-:Y:S01]  /*3af0*/  @!P4 STG.E.U8 desc[UR36][R6.64+0x20], R9 ;  /* 0x000020090600c986 */ /* 0x000fe2000c101124 */
[C---:B------:R-:W-:Y:S01]  /*3b00*/  ISETP.LT.OR P4, PT, R70.reuse, 0x1, !P3 ;  /* 0x000000014600780c */ /* 0x040fe20005f81670 */
[-C--:B------:R-:W-:Y:S01]  /*3b10*/  @!P1 IMAD R43, R43, R56.reuse, RZ ;  /* 0x000000382b2b9224 */ /* 0x080fe200078e02ff */
        /* <DEDUP_REMOVED lines=25> */
[----:B------:R1:W-:Y:S01]  /*3cb0*/  @!P4 STG.E.U8 desc[UR36][R6.64+0x30], R9 ;  /* 0x000030090600c986 */ /* 0x0003e2000c101124 */
[C---:B------:R-:W-:Y:S01]  /*3cc0*/  ISETP.LT.OR P4, PT, R70.reuse, 0x1, !P2 ;  /* 0x000000014600780c */ /* 0x040fe20005781670 */
[-C--:B------:R-:W-:Y:S01]  /*3cd0*/  @!P0 IMAD R51, R51, R56.reuse, RZ ;  /* 0x0000003833338224 */ /* 0x080fe200078e02ff */
[C---:B------:R-:W-:Y:S01]  /*3ce0*/  ISETP.LT.OR P2, PT, R70.reuse, 0x9, !P2 ;  /* 0x000000094600780c */ /* 0x040fe20005741670 */
[----:B------:R2:W-:Y:S01]  /*3cf0*/  @!P5 STG.E.U8 desc[UR36][R6.64+0x31], R49 ;  /* 0x000031310600d986 */ /* 0x0005e2000c101124 */
[----:B------:R-:W-:Y:S01]  /*3d00*/  ISETP.LT.OR P5, PT, R70, 0x1, !P3 ;  /* 0x000000014600780c */ /* 0x000fe20005fa1670 */
[-C--:B0-----:R-:W-:Y:S01]  /*3d10*/  @!P1 IMAD R3, R50, R56.reuse, RZ ;  /* 0x0000003832039224 */ /* 0x081fe200078e02ff */
[----:B------:R-:W-:Y:S01]  /*3d20*/  ISETP.LT.OR P3, PT, R70, 0x9, !P3 ;  /* 0x000000094600780c */ /* 0x000fe20005f61670 */
[----:B------:R2:W-:Y:S04]  /*3d30*/  @!P0 STG.E.U8 desc[UR36][R4.64+0x31], R51 ;  /* 0x0000313304008986 */ /* 0x0005e8000c101124 */
[----:B------:R2:W-:Y:S02]  /*3d40*/  @!P1 STG.E.U8 desc[UR36][R4.64+0x30], R3 ;  /* 0x0000300304009986 */ /* 0x0005e4000c101124 */
[----:B------:R-:W-:-:S02]  /*3d50*/  @!P4 IMAD R11, R52, R56, RZ ;  /* 0x00000038340bc224 */ /* 0x000fc400078e02ff */
[-C--:B-1----:R-:W-:Y:S02]  /*3d60*/  @!P2 IMAD R9, R54, R56.reuse, RZ ;  /* 0x000000383609a224 */ /* 0x082fe400078e02ff */
[-C--:B------:R-:W-:Y:S01]  /*3d70*/  @!P5 IMAD R53, R53, R56.reuse, RZ ;  /* 0x000000383535d224 */ /* 0x080fe200078e02ff */
[----:B------:R2:W-:Y:S01]  /*3d80*/  @!P4 STG.E.U8 desc[UR36][R6.64+0x38], R11 ;  /* 0x0000380b0600c986 */ /* 0x0005e2000c101124 */
[----:B------:R-:W-:-:S03]  /*3d90*/  @!P3 IMAD R55, R55, R56, RZ ;  /* 0x000000383737b224 */ /* 0x000fc600078e02ff */
[----:B------:R2:W-:Y:S04]  /*3da0*/  @!P5 STG.E.U8 desc[UR36][R6.64+0x39], R53 ;  /* 0x000039350600d986 */ /* 0x0005e8000c101124 */
[----:B------:R2:W-:Y:S04]  /*3db0*/  @!P2 STG.E.U8 desc[UR36][R4.64+0x38], R9 ;  /* 0x000038090400a986 */ /* 0x0005e8000c101124 */
[----:B------:R2:W-:Y:S02]  /*3dc0*/  @!P3 STG.E.U8 desc[UR36][R4.64+0x39], R55 ;  /* 0x000039370400b986 */ /* 0x0005e4000c101124 */
.L_x_99:
[----:B------:R-:W-:Y:S05]  /*3dd0*/  BSYNC B0 ;  /* 0x0000000000007941 */ /* 0x000fea0003800000 */
.L_x_33:
[----:B0-2---:R-:W2:Y:S01]  /*3de0*/  LDL.64 R2, [R1] ;  /* 0x0000000001027983 */ /* 0x005ea20000100a00 */
[----:B------:R-:W-:Y:S01]  /*3df0*/  ULDC.64 UR4, c[0x0][0x650] ;  /* 0x0001940000047ab9 */ /* 0x000fe20000000a00 */
[----:B------:R0:W-:Y:S01]  /*3e00*/  SYNCS.ARRIVE.TRANS64.A1T0 RZ, [R64+UR47], RZ ;  /* 0x000000ff40ff79a7 */ /* 0x0001e2000810002f */
[----:B------:R-:W-:Y:S01]  /*3e10*/  PRMT R0, RZ, 0x7610, R0 ;  /* 0x00007610ff007816 */ /* 0x000fe20000000000 */
[----:B------:R-:W-:Y:S02]  /*3e20*/  IMAD.MOV.U32 R19, RZ, RZ, -0x1 ;  /* 0xffffffffff137424 */ /* 0x000fe400078e00ff */
[----:B------:R-:W-:Y:S01]  /*3e30*/  IMAD.MOV.U32 R22, RZ, RZ, -0x1 ;  /* 0xffffffffff167424 */ /* 0x000fe200078e00ff */
[----:B--2---:R-:W-:-:S04]  /*3e40*/  LEA R18, P0, R2, R18, 0x1 ;  /* 0x0000001202127211 */ /* 0x004fc800078008ff */
[----:B------:R-:W-:Y:S01]  /*3e50*/  LEA.HI.X R17, R2, R17, R23, 0x1, P0 ;  /* 0x0000001102117211 */ /* 0x000fe200000f0c17 */
[----:B------:R-:W-:Y:S01]  /*3e60*/  IMAD.MOV.U32 R2, RZ, RZ, -0x1 ;  /* 0xffffffffff027424 */ /* 0x000fe200078e00ff */
[----:B------:R-:W-:-:S04]  /*3e70*/  ISETP.GE.U32.AND P0, PT, R18, UR4, PT ;  /* 0x0000000412007c0c */ /* 0x000fc8000bf06070 */
[----:B------:R-:W-:-:S13]  /*3e80*/  ISETP.GE.U32.AND.EX P0, PT, R17, UR5, PT, P0 ;  /* 0x0000000511007c0c */ /* 0x000fda000bf06100 */
[----:B0-----:R-:W-:Y:S05]  /*3e90*/  @P0 BRA `(.L_x_100) ;  /* 0x0000000400700947 */ /* 0x001fea0003800000 */
[----:B------:R-:W0:Y:S01]  /*3ea0*/  S2R R10, SR_CTAID.X ;  /* 0x00000000000a7919 */ /* 0x000e220000002500 */
[----:B------:R-:W2:Y:S01]  /*3eb0*/  LDC.64 R8, c[0x0][0x628] ;  /* 0x00018a00ff087b82 */ /* 0x000ea20000000a00 */
[----:B------:R-:W-:Y:S01]  /*3ec0*/  ULDC UR4, c[0x0][0x150] ;  /* 0x0000540000047ab9 */ /* 0x000fe20000000800 */
[----:B-1-3--:R-:W-:Y:S01]  /*3ed0*/  IMAD.MOV.U32 R6, RZ, RZ, R18 ;  /* 0x000000ffff067224 */ /* 0x00afe200078e0012 */
[----:B------:R-:W1:Y:S01]  /*3ee0*/  S2R R20, SR_CTAID.Y ;  /* 0x0000000000147919 */ /* 0x000e620000002600 */
[----:B------:R-:W-:-:S04]  /*3ef0*/  IMAD.MOV.U32 R7, RZ, RZ, R17 ;  /* 0x000000ffff077224 */ /* 0x000fc800078e0011 */
[----:B------:R-:W3:Y:S08]  /*3f00*/  LDC R15, c[0x0][0x144] ;  /* 0x00005100ff0f7b82 */ /* 0x000ef00000000800 */
[----:B------:R-:W1:Y:S08]  /*3f10*/  LDC R0, c[0x0][0x630] ;  /* 0x00018c00ff007b82 */ /* 0x000e700000000800 */
[----:B------:R-:W1:Y:S01]  /*3f20*/  LDC.64 R12, c[0x0][0x620] ;  /* 0x00018800ff0c7b82 */ /* 0x000e620000000a00 */
[----:B--2---:R-:W-:-:S04]  /*3f30*/  ISETP.NE.U32.AND P0, PT, R8, RZ, PT ;  /* 0x000000ff0800720c */ /* 0x004fc80003f05070 */
[----:B------:R-:W-:Y:S02]  /*3f40*/  ISETP.NE.AND.EX P0, PT, R9, RZ, PT, P0 ;  /* 0x000000ff0900720c */ /* 0x000fe40003f05300 */
[----:B0-----:R-:W-:-:S05]  /*3f50*/  I2FP.F32.U32 R2, R10 ;  /* 0x0000000a00027245 */ /* 0x001fca0000201000 */
[----:B------:R-:W-:-:S04]  /*3f60*/  FMUL R2, R2, UR4 ;  /* 0x0000000402027c20 */ /* 0x000fc80008400000 */
[----:B------:R0:W2:Y:S02]  /*3f70*/  F2I.U32.TRUNC.NTZ R14, R2 ;  /* 0x00000002000e7305 */ /* 0x0000a4000020f000 */
[----:B---3--:R-:W-:Y:S05]  /*3f80*/  @!P0 BRA `(.L_x_101) ;  /* 0x0000000000288947 */ /* 0x008fea0003800000 */
[----:B------:R-:W3:Y:S02]  /*3f90*/  LDC R3, c[0x0][0x634] ;  /* 0x00018d00ff037b82 */ /* 0x000ee40000000800 */
[----:B---3--:R-:W-:-:S05]  /*3fa0*/  IADD3 R7, P0, R18, R3, RZ ;  /* 0x0000000312077210 */ /* 0x008fca0007f1e0ff */
[----:B------:R-:W-:-:S04]  /*3fb0*/  IMAD.X R11, RZ, RZ, R17, P0 ;  /* 0x000000ffff0b7224 */ /* 0x000fc800000e0611 */
[----:B0-----:R-:W-:-:S04]  /*3fc0*/  IMAD.WIDE.U32 R2, R11, R8, RZ ;  /* 0x000000080b027225 */ /* 0x001fc800078e00ff */
[----:B----4-:R-:W-:-:S04]  /*3fd0*/  IMAD.WIDE.U32 R4, P0, R7, R9, R2 ;  /* 0x0000000907047225 */ /* 0x010fc80007800002 */
[----:B------:R-:W-:-:S04]  /*3fe0*/  IMAD.WIDE.U32 R2, R7, R8, RZ ;  /* 0x0000000807027225 */ /* 0x000fc800078e00ff */
[----:B------:R-:W-:Y:S01]  /*3ff0*/  IMAD.X R7, RZ, RZ, RZ, P0 ;  /* 0x000000ffff077224 */ /* 0x000fe200000e06ff */
[----:B------:R-:W-:Y:S01]  /*4000*/  IADD3 RZ, P0, R3, R4, RZ ;  /* 0x0000000403ff7210 */ /* 0x000fe20007f1e0ff */
[----:B------:R-:W-:-:S04]  /*4010*/  IMAD.MOV.U32 R6, RZ, RZ, R5 ;  /* 0x000000ffff067224 */ /* 0x000fc800078e0005 */
[----:B------:R-:W-:-:S08]  /*4020*/  IMAD.WIDE.U32.X R6, R11, R9, R6, P0 ;  /* 0x000000090b067225 */ /* 0x000fd000000e0406 */
.L_x_101:
[----:B----4-:R-:W3:Y:S01]  /*4030*/  LDC.64 R26, c[0x0][0x640] ;  /* 0x00019000ff1a7b82 */ /* 0x010ee20000000a00 */
[-C--:B-1----:R-:W-:Y:S01]  /*4040*/  SHF.R.U64 R11, R6, R0.reuse, R7 ;  /* 0x00000000060b7219 */ /* 0x082fe20000001207 */
[----:B------:R-:W-:Y:S01]  /*4050*/  IMAD.MOV.U32 R19, RZ, RZ, R17 ;  /* 0x000000ffff137224 */ /* 0x000fe200078e0011 */
[----:B------:R-:W-:Y:S01]  /*4060*/  SHF.R.U32.HI R0, RZ, R0, R7 ;  /* 0x00000000ff007219 */ /* 0x000fe20000011607 */
[----:B--2---:R-:W-:Y:S01]  /*4070*/  IMAD.MOV R14, RZ, RZ, -R14 ;  /* 0x000000ffff0e7224 */ /* 0x004fe200078e0a0e */
[----:B------:R-:W-:Y:S01]  /*4080*/  IADD3 R5, P0, RZ, -R11, RZ ;  /* 0x8000000bff057210 */ /* 0x000fe20007f1e0ff */
[----:B------:R-:W-:Y:S01]  /*4090*/  ULDC UR4, c[0x0][0x154] ;  /* 0x0000550000047ab9 */ /* 0x000fe20000000800 */
[----:B------:R-:W-:Y:S01]  /*40a0*/  IMAD.MOV.U32 R7, RZ, RZ, 0x1 ;  /* 0x00000001ff077424 */ /* 0x000fe200078e00ff */
[----:B------:R-:W1:Y:S01]  /*40b0*/  LDC R4, c[0x0][0x618] ;  /* 0x00018600ff047b82 */ /* 0x000e620000000800 */
[----:B------:R-:W-:Y:S02]  /*40c0*/  IMAD R22, R15, R14, R10 ;  /* 0x0000000e0f167224 */ /* 0x000fe400078e020a */
[----:B------:R-:W-:-:S04]  /*40d0*/  IMAD.X R3, RZ, RZ, ~R0, P0 ;  /* 0x000000ffff037224 */ /* 0x000fc800000e0e00 */
[-C--:B------:R-:W-:Y:S01]  /*40e0*/  IMAD R0, R3, R12.reuse, RZ ;  /* 0x0000000c03007224 */ /* 0x080fe200078e02ff */
[----:B------:R-:W2:Y:S01]  /*40f0*/  LDC R6, c[0x0][0x608] ;  /* 0x00018200ff067b82 */ /* 0x000ea20000000800 */
[----:B0-----:R-:W-:-:S04]  /*4100*/  IMAD.WIDE.U32 R2, R5, R12, R18 ;  /* 0x0000000c05027225 */ /* 0x001fc800078e0012 */
[----:B------:R-:W-:Y:S01]  /*4110*/  IMAD R5, R5, R13, R0 ;  /* 0x0000000d05057224 */ /* 0x000fe200078e0200 */
[----:B------:R-:W-:Y:S02]  /*4120*/  I2FP.F32.U32 R0, R20 ;  /* 0x0000001400007245 */ /* 0x000fe40000201000 */
[----:B------:R-:W0:Y:S01]  /*4130*/  LDC R24, c[0x0][0x658] ;  /* 0x00019600ff187b82 */ /* 0x000e220000000800 */
[----:B------:R-:W-:Y:S01]  /*4140*/  IMAD.IADD R3, R3, 0x1, R5 ;  /* 0x0000000103037824 */ /* 0x000fe200078e0205 */
[----:B---3--:R-:W-:Y:S01]  /*4150*/  ISETP.NE.U32.AND P0, PT, R26, RZ, PT ;  /* 0x000000ff1a00720c */ /* 0x008fe20003f05070 */
[----:B------:R-:W-:Y:S01]  /*4160*/  FMUL R0, R0, UR4 ;  /* 0x0000000400007c20 */ /* 0x000fe20008400000 */
[----:B------:R-:W-:Y:S02]  /*4170*/  IMAD.MOV.U32 R5, RZ, RZ, -0x1 ;  /* 0xffffffffff057424 */ /* 0x000fe400078e00ff */
[----:B------:R-:W-:Y:S01]  /*4180*/  ISETP.NE.AND.EX P0, PT, R27, RZ, PT, P0 ;  /* 0x000000ff1b00720c */ /* 0x000fe20003f05300 */
[----:B------:R3:W4:Y:S01]  /*4190*/  F2I.U32.TRUNC.NTZ R12, R0 ;  /* 0x00000000000c7305 */ /* 0x000722000020f000 */
[----:B------:R-:W3:Y:S01]  /*41a0*/  LDC R15, c[0x0][0x148] ;  /* 0x00005200ff0f7b82 */ /* 0x000ee20000000800 */
[----:B-1----:R-:W-:-:S02]  /*41b0*/  SHF.R.U64 R10, R2, R4, R3 ;  /* 0x00000004020a7219 */ /* 0x002fc40000001203 */
[----:B------:R-:W-:-:S05]  /*41c0*/  SHF.R.U32.HI R3, RZ, R4, R3 ;  /* 0x00000004ff037219 */ /* 0x000fca0000011603 */
[----:B------:R-:W1:Y:S01]  /*41d0*/  LDC R14, c[0x0][0x600] ;  /* 0x00018000ff0e7b82 */ /* 0x000e620000000800 */
[-CC-:B--2---:R-:W-:Y:S02]  /*41e0*/  SHF.R.U64 R8, R10, R6.reuse, R3.reuse ;  /* 0x000000060a087219 */ /* 0x184fe40000001203 */
[----:B------:R-:W-:-:S05]  /*41f0*/  SHF.R.U32.HI R3, RZ, R6, R3 ;  /* 0x00000006ff037219 */ /* 0x000fca0000011603 */
[----:B------:R-:W2:Y:S01]  /*4200*/  LDC R21, c[0x0][0x648] ;  /* 0x00019200ff157b82 */ /* 0x000ea20000000800 */
[-CC-:B0-----:R-:W-:Y:S02]  /*4210*/  SHF.R.U64 R13, R8, R24.reuse, R3.reuse ;  /* 0x00000018080d7219 */ /* 0x181fe40000001203 */
[-C--:B------:R-:W-:Y:S02]  /*4220*/  SHF.L.U32 R5, R5, R24.reuse, RZ ;  /* 0x0000001805057219 */ /* 0x080fe400000006ff */
[-C--:B------:R-:W-:Y:S01]  /*4230*/  SHF.R.U32.HI R3, RZ, R24.reuse, R3 ;  /* 0x00000018ff037219 */ /* 0x080fe20000011603 */
[----:B------:R-:W-:Y:S01]  /*4240*/  IMAD.MOV.U32 R2, RZ, RZ, R13 ;  /* 0x000000ffff027224 */ /* 0x000fe200078e000d */
[----:B------:R-:W-:Y:S01]  /*4250*/  SHF.L.U32 R24, R7, R24, RZ ;  /* 0x0000001807187219 */ /* 0x000fe200000006ff */
[----:B------:R-:W0:Y:S01]  /*4260*/  LDC R25, c[0x0][0x638] ;  /* 0x00018e00ff197b82 */ /* 0x000e220000000800 */
[----:B------:R-:W-:-:S07]  /*4270*/  LOP3.LUT R19, RZ, R5, RZ, 0x33, !PT ;  /* 0x00000005ff137212 */ /* 0x000fce00078e33ff */
[----:B------:R-:W0:Y:S01]  /*4280*/  LDC R28, c[0x0][0x610] ;  /* 0x00018400ff1c7b82 */ /* 0x000e220000000800 */
[----:B----4-:R-:W-:Y:S05]  /*4290*/  @!P0 BRA `(.L_x_102) ;  /* 0x0000000000288947 */ /* 0x010fea0003800000 */
[----:B---3--:R-:W3:Y:S02]  /*42a0*/  LDC R0, c[0x0][0x64c] ;  /* 0x00019300ff007b82 */ /* 0x008ee40000000800 */
[----:B---3--:R-:W-:-:S05]  /*42b0*/  IADD3 R7, P0, R13, R0, RZ ;  /* 0x000000000d077210 */ /* 0x008fca0007f1e0ff */
        /* <DEDUP_REMOVED lines=8> */
.L_x_102:
[----:B------:R-:W4:Y:S01]  /*4340*/  LDC R4, c[0x0][0x65c] ;  /* 0x00019700ff047b82 */ /* 0x000f220000000800 */
[----:B--23--:R-:W-:Y:S01]  /*4350*/  SHF.R.U64 R0, R2, R21, R3 ;  /* 0x0000001502007219 */ /* 0x00cfe20000001203 */
[----:B-1----:R-:W-:Y:S01]  /*4360*/  VIADD R3, R14, 0xffffffff ;  /* 0xffffffff0e037836 */ /* 0x002fe20000000000 */
[----:B------:R-:W-:Y:S01]  /*4370*/  LOP3.LUT R19, R8, R19, RZ, 0xc0, !PT ;  /* 0x0000001308137212 */ /* 0x000fe200078ec0ff */
[----:B------:R-:W-:Y:S02]  /*4380*/  IMAD.MOV R12, RZ, RZ, -R12 ;  /* 0x000000ffff0c7224 */ /* 0x000fe400078e0a0c */
[----:B------:R-:W-:Y:S01]  /*4390*/  IMAD.MOV R2, RZ, RZ, -R0 ;  /* 0x000000ffff027224 */ /* 0x000fe200078e0a00 */
[----:B------:R-:W-:Y:S01]  /*43a0*/  LOP3.LUT R3, R10, R3, RZ, 0xc0, !PT ;  /* 0x000000030a037212 */ /* 0x000fe200078ec0ff */
[----:B------:R-:W-:Y:S02]  /*43b0*/  IMAD R19, R24, R0, R19 ;  /* 0x0000000018137224 */ /* 0x000fe400078e0213 */
[----:B0-----:R-:W-:-:S04]  /*43c0*/  IMAD R0, R2, R25, R13 ;  /* 0x0000001902007224 */ /* 0x001fc800078e020d */
[----:B------:R-:W-:Y:S01]  /*43d0*/  IMAD R2, R0, R14, R3 ;  /* 0x0000000e00027224 */ /* 0x000fe200078e0203 */
[----:B----4-:R-:W-:Y:S01]  /*43e0*/  ISETP.NE.AND P0, PT, R4, 0x1, PT ;  /* 0x000000010400780c */ /* 0x010fe20003f05270 */
[----:B------:R-:W-:-:S05]  /*43f0*/  IMAD.MOV.U32 R4, RZ, RZ, 0x1 ;  /* 0x00000001ff047424 */ /* 0x000fca00078e00ff */
[----:B------:R-:W-:-:S07]  /*4400*/  PRMT R0, R4, 0x7610, R0 ;  /* 0x0000761004007816 */ /* 0x000fce0000000000 */
[----:B------:R-:W-:-:S04]  /*4410*/  @P0 IMAD R22, R15, R12, R20 ;  /* 0x0000000c0f160224 */ /* 0x000fc800078e0214 */
[----:B------:R-:W-:-:S05]  /*4420*/  IMAD R19, R19, R28, R22 ;  /* 0x0000001c13137224 */ /* 0x000fca00078e0216 */
[----:B------:R-:W-:Y:S02]  /*4430*/  SEL R22, R2, R19, !P0 ;  /* 0x0000001302167207 */ /* 0x000fe40004000000 */
[----:B------:R-:W-:Y:S01]  /*4440*/  SEL R19, R19, R2, !P0 ;  /* 0x0000000213137207 */ /* 0x000fe20004000000 */
[----:B------:R-:W-:-:S07]  /*4450*/  IMAD.MOV.U32 R2, RZ, RZ, R11 ;  /* 0x000000ffff027224 */ /* 0x000fce00078e000b */
.L_x_100:
[----:B------:R-:W-:Y:S02]  /*4460*/  LOP3.LUT P0, RZ, R0, 0xff, RZ, 0xc0, !PT ;  /* 0x000000ff00ff7812 */ /* 0x000fe4000780c0ff */
[----:B------:R-:W-:-:S11]  /*4470*/  LOP3.LUT R67, R67, 0x1, RZ, 0x3c, !PT ;  /* 0x0000000143437812 */ /* 0x000fd600078e3cff */
[----:B------:R-:W-:Y:S05]  /*4480*/  @P0 BRA `(.L_x_103) ;  /* 0xffffffd000d00947 */ /* 0x000fea000383ffff */
[----:B------:R-:W-:Y:S05]  /*4490*/  EXIT ;  /* 0x000000000000794d */ /* 0x000fea0003800000 */
.L_x_14:
[----:B------:R-:W-:-:S08]  /*44a0*/  ISETP.NE.AND P0, PT, R0, RZ, PT ;  /* 0x000000ff0000720c */ /* 0x000fd00003f05270 */
[----:B0-----:R-:W0:-:S00]  /*44b0*/  USETMAXREG.DEALLOC.CTAPOOL 0x28 ;  /* 0x00000028000079c8 */ /* 0x001e0000080e0500 */
[----:B------:R-:W-:Y:S05]  /*44c0*/  @P0 EXIT ;  /* 0x000000000000094d */ /* 0x000fea0003800000 */
[----:B0-----:R-:W-:Y:S01]  /*44d0*/  LOP3.LUT P0, RZ, R8, 0xff, RZ, 0xc0, !PT ;  /* 0x000000ff08ff7812 */ /* 0x001fe2000780c0ff */
[----:B------:R-:W-:Y:S02]  /*44e0*/  IMAD.MOV.U32 R0, RZ, RZ, 0x1 ;  /* 0x00000001ff007424 */ /* 0x000fe400078e00ff */
[----:B------:R-:W-:-:S10]  /*44f0*/  IMAD.MOV.U32 R6, RZ, RZ, RZ ;  /* 0x000000ffff067224 */ /* 0x000fd400078e00ff */
[----:B------:R-:W-:Y:S05]  /*4500*/  @!P0 BRA `(.L_x_104) ;  /* 0x0000000c00148947 */ /* 0x000fea0003800000 */
[----:B------:R-:W-:Y:S01]  /*4510*/  LOP3.LUT P0, RZ, R4, 0x1f, RZ, 0xc0, !PT ;  /* 0x0000001f04ff7812 */ /* 0x000fe2000780c0ff */
[----:B------:R-:W-:Y:S01]  /*4520*/  ULDC UR5, c[0x0][0x658] ;  /* 0x0001960000057ab9 */ /* 0x000fe20000000800 */
[----:B------:R-:W-:Y:S01]  /*4530*/  UMOV UR6, 0xffffffff ;  /* 0xffffffff00067882 */ /* 0x000fe20000000000 */
[----:B------:R-:W-:Y:S01]  /*4540*/  BSSY B0, `(.L_x_104) ;  /* 0x00000c1000007945 */ /* 0x000fe20003800000 */
[----:B------:R-:W-:Y:S01]  /*4550*/  USHF.L.U32 UR6, UR6, UR5, URZ ;  /* 0x0000000506067299 */ /* 0x000fe2000800063f */
[C---:B------:R-:W-:Y:S01]  /*4560*/  ISETP.NE.AND P2, PT, R3.reuse, RZ, PT ;  /* 0x000000ff0300720c */ /* 0x040fe20003f45270 */
[----:B------:R-:W-:Y:S01]  /*4570*/  IMAD.MOV.U32 R8, RZ, RZ, 0x1 ;  /* 0x00000001ff087424 */ /* 0x000fe200078e00ff */
[----:B------:R-:W-:Y:S01]  /*4580*/  ISETP.NE.OR P0, PT, R3, RZ, !P0 ;  /* 0x000000ff0300720c */ /* 0x000fe20004705670 */
[----:B------:R-:W-:Y:S01]  /*4590*/  IMAD.MOV.U32 R0, RZ, RZ, 0x1 ;  /* 0x00000001ff007424 */ /* 0x000fe200078e00ff */
[----:B------:R-:W-:Y:S01]  /*45a0*/  LOP3.LUT R7, R16, 0x2, RZ, 0xfc, !PT ;  /* 0x0000000210077812 */ /* 0x000fe200078efcff */
[----:B------:R-:W-:Y:S01]  /*45b0*/  IMAD.MOV.U32 R6, RZ, RZ, RZ ;  /* 0x000000ffff067224 */ /* 0x000fe200078e00ff */
[----:B------:R-:W-:Y:S01]  /*45c0*/  ULDC UR4, c[0x0][0x600] ;  /* 0x0001800000047ab9 */ /* 0x000fe20000000800 */
[----:B------:R-:W-:Y:S01]  /*45d0*/  UMOV UR7, 0x1 ;  /* 0x0000000100077882 */ /* 0x000fe20000000000 */
[----:B------:R-:W-:-:S02]  /*45e0*/  UIADD3 UR19, UR40, 0x1, URZ ;  /* 0x0000000128137890 */ /* 0x000fc4000fffe03f */
[----:B------:R-:W-:Y:S02]  /*45f0*/  UIADD3 UR15, UR4, -0x1, URZ ;  /* 0xffffffff040f7890 */ /* 0x000fe4000fffe03f */
[----:B------:R-:W-:Y:S02]  /*4600*/  USHF.L.U32 UR17, UR7, UR5, URZ ;  /* 0x0000000507117299 */ /* 0x000fe4000800063f */
[----:B------:R-:W-:Y:S01]  /*4610*/  ULOP3.LUT UR16, URZ, UR6, URZ, 0x33, !UPT ;  /* 0x000000063f107292 */ /* 0x000fe2000f8e333f */
[----:B------:R-:W-:-:S11]  /*4620*/  ULDC.64 UR20, c[0x0][0x198] ;  /* 0x0000660000147ab9 */ /* 0x000fd60000000a00 */
.L_x_116:
[----:B------:R-:W-:-:S03]  /*4630*/  UMOV UR4, 0xffffffff ;  /* 0xffffffff00047882 */ /* 0x000fc60000000000 */
[----:B------:R-:W-:Y:S05]  /*4640*/  BRA.DIV UR4, `(.L_x_105) ;  /* 0x0000001e04387947 */ /* 0x000fea000b800000 */
[----:B------:R-:W-:-:S13]  /*4650*/  ELECT P6, URZ, PT ;  /* 0x00000000003f782f */ /* 0x000fda00038c0000 */
.L_x_153:
[----:B------:R-:W0:Y:S01]  /*4660*/  LDC R3, c[0x0][0x28c] ;  /* 0x0000a300ff037b82 */ /* 0x000e220000000800 */
[----:B------:R-:W-:Y:S01]  /*4670*/  BSSY B1, `(.L_x_106) ;  /* 0x0000035000017945 */ /* 0x000fe20003800000 */
[----:B0-----:R-:W-:-:S13]  /*4680*/  ISETP.LT.OR P6, PT, R3, 0x1, !P6 ;  /* 0x000000010300780c */ /* 0x001fda00077c1670 */
[----:B------:R-:W-:Y:S05]  /*4690*/  @P6 BRA `(.L_x_107) ;  /* 0x0000000000c86947 */ /* 0x000fea0003800000 */
[----:B------:R-:W-:Y:S02]  /*46a0*/  IMAD.SHL.U32 R22, R22, 0x40, RZ ;  /* 0x0000004016167824 */ /* 0x000fe400078e00ff */
[----:B------:R-:W-:Y:S02]  /*46b0*/  IMAD.SHL.U32 R19, R19, 0x40, RZ ;  /* 0x0000004013137824 */ /* 0x000fe400078e00ff */
[----:B------:R-:W-:Y:S02]  /*46c0*/  IMAD.MOV.U32 R12, RZ, RZ, RZ ;  /* 0x000000ffff0c7224 */ /* 0x000fe400078e00ff */
[----:B------:R-:W-:Y:S02]  /*46d0*/  IMAD.U32 R13, RZ, RZ, UR19 ;  /* 0x00000013ff0d7e24 */ /* 0x000fe4000f8e00ff */
[----:B------:R-:W-:Y:S02]  /*46e0*/  IMAD.MOV.U32 R3, RZ, RZ, R0 ;  /* 0x000000ffff037224 */ /* 0x000fe400078e0000 */
[----:B------:R-:W-:-:S07]  /*46f0*/  IMAD.MOV.U32 R4, RZ, RZ, R6 ;  /* 0x000000ffff047224 */ /* 0x000fce00078e0006 */
.L_x_111:
[----:B------:R-:W0:Y:S01]  /*4700*/  S2R R10, SR_CgaCtaId ;  /* 0x00000000000a7919 */ /* 0x000e220000008800 */
[----:B------:R-:W-:Y:S01]  /*4710*/  MOV R5, 0x400 ;  /* 0x0000040000057802 */ /* 0x000fe20000000f00 */
[----:B------:R-:W1:Y:S03]  /*4720*/  @!P2 LDC R9, c[0x0][0x500] ;  /* 0x00014000ff09ab82 */ /* 0x000e660000000800 */
[----:B0-----:R-:W-:Y:S02]  /*4730*/  LEA R11, R10, R5, 0x18 ;  /* 0x000000050a0b7211 */ /* 0x001fe400078ec0ff */
[----:B------:R-:W-:-:S03]  /*4740*/  SHF.L.U32 R5, R3, 0x1f, RZ ;  /* 0x0000001f03057819 */ /* 0x000fc600000006ff */
[----:B------:R-:W-:-:S04]  /*4750*/  IMAD R10, R4, 0x8, R11 ;  /* 0x00000008040a7824 */ /* 0x000fc800078e020b */
[----:B------:R-:W0:Y:S02]  /*4760*/  SYNCS.PHASECHK.TRANS64.TRYWAIT P1, [R10+URZ+0xe0], R5 ;  /* 0x0000e0050a0075a7 */ /* 0x000e24000802017f */
[----:B01----:R-:W-:Y:S05]  /*4770*/  @!P1 BRA `(.L_x_108) ;  /* 0x0000001c000c9947 */ /* 0x003fea0003800000 */
.L_x_154:
[----:B0-----:R-:W-:Y:S01]  /*4780*/  PRMT R5, R7, 0x9910, RZ ;  /* 0x0000991007057816 */ /* 0x001fe200000000ff */
[----:B------:R0:W-:Y:S03]  /*4790*/  @!P2 SYNCS.ARRIVE.TRANS64 RZ, [R10+URZ], R9 ;  /* 0x000000090affa9a7 */ /* 0x0001e6000800003f */
[----:B------:R-:W-:-:S13]  /*47a0*/  ISETP.NE.AND P1, PT, R5, 0x2, PT ;  /* 0x000000020500780c */ /* 0x000fda0003f25270 */
[----:B0-----:R-:W-:Y:S05]  /*47b0*/  @P1 BRA `(.L_x_109) ;  /* 0x0000000000041947 */ /* 0x001fea0003800000 */
[----:B------:R-:W-:Y:S01]  /*47c0*/  BPT.TRAP 0x1 ;  /* 0x000000040000795c */ /* 0x000fe20000300000 */
.L_x_109:
[----:B------:R-:W-:Y:S05]  /*47d0*/  @P0 BRA `(.L_x_110) ;  /* 0x0000000000040947 */ /* 0x000fea0003800000 */
[----:B------:R-:W-:Y:S01]  /*47e0*/  BPT.TRAP 0x1 ;  /* 0x000000040000795c */ /* 0x000fe20000300000 */
.L_x_110:
[----:B------:R-:W-:Y:S01]  /*47f0*/  IMAD R11, R4, 0x1000, R11 ;  /* 0x00001000040b7824 */ /* 0x000fe200078e020b */
[----:B------:R-:W-:Y:S01]  /*4800*/  R2UR UR9, R10 ;  /* 0x000000000a0972ca */ /* 0x000fe200000e0000 */
[----:B------:R-:W-:Y:S01]  /*4810*/  VIADD R13, R13, 0xffffffff ;  /* 0xffffffff0d0d7836 */ /* 0x000fe20000000000 */
[----:B------:R-:W-:Y:S01]  /*4820*/  UIADD3 UR4, UP0, UR20, 0xf0, URZ ;  /* 0x000000f014047890 */ /* 0x000fe2000ff1e03f */
[----:B------:R-:W-:Y:S01]  /*4830*/  R2UR UR11, R19 ;  /* 0x00000000130b72ca */ /* 0x000fe200000e0000 */
[----:B------:R-:W-:Y:S01]  /*4840*/  UIADD3 UR22, UP1, UR20, 0x1f0, URZ ;  /* 0x000001f014167890 */ /* 0x000fe2000ff3e03f */
[----:B------:R-:W-:Y:S01]  /*4850*/  R2UR UR8, R11 ;  /* 0x000000000b0872ca */ /* 0x000fe200000e0000 */
[----:B------:R-:W-:Y:S01]  /*4860*/  UIADD3.X UR5, URZ, UR21, URZ, UP0, !UPT ;  /* 0x000000153f057290 */ /* 0x000fe200087fe43f */
[----:B------:R-:W-:Y:S01]  /*4870*/  R2UR UR10, R12 ;  /* 0x000000000c0a72ca */ /* 0x000fe200000e0000 */
[----:B------:R-:W-:Y:S01]  /*4880*/  VIADD R4, R4, 0x1 ;  /* 0x0000000104047836 */ /* 0x000fe20000000000 */
[----:B------:R-:W-:Y:S01]  /*4890*/  R2UR UR12, R2 ;  /* 0x00000000020c72ca */ /* 0x000fe200000e0000 */
[----:B------:R-:W-:Y:S01]  /*48a0*/  UIADD3.X UR23, URZ, UR21, URZ, UP1, !UPT ;  /* 0x000000153f177290 */ /* 0x000fe20008ffe43f */
[----:B------:R-:W-:Y:S01]  /*48b0*/  R2UR UR18, R22 ;  /* 0x00000000161272ca */ /* 0x000fe200000e0000 */
[----:B------:R-:W-:Y:S01]  /*48c0*/  UMOV UR6, 0x0 ;  /* 0x0000000000067882 */ /* 0x000fe20000000000 */
[----:B------:R-:W-:Y:S01]  /*48d0*/  ISETP.GT.AND P3, PT, R13, 0x1, PT ;  /* 0x000000010d00780c */ /* 0x000fe20003f64270 */
[----:B------:R-:W-:Y:S01]  /*48e0*/  UMOV UR7, 0x10000000 ;  /* 0x1000000000077882 */ /* 0x000fe20000000000 */
[----:B------:R-:W-:Y:S01]  /*48f0*/  ISETP.NE.AND P1, PT, R4, 0x1c, PT ;  /* 0x0000001c0400780c */ /* 0x000fe20003f25270 */
[----:B------:R-:W-:-:S02]  /*4900*/  VIADD R12, R12, 0x40 ;  /* 0x000000400c0c7836 */ /* 0x000fc40000000000 */
[----:B------:R-:W-:Y:S01]  /*4910*/  UIADD3 UR13, UR8, 0x300, URZ ;  /* 0x00000300080d7890 */ /* 0x000fe2000fffe03f */
[----:B------:R-:W-:Y:S01]  /*4920*/  SEL R10, RZ, 0x1, P1 ;  /* 0x00000001ff0a7807 */ /* 0x000fe20000800000 */
[----:B------:R-:W-:Y:S01]  /*4930*/  UIADD3 UR14, UR8, 0x1c300, URZ ;  /* 0x0001c300080e7890 */ /* 0x000fe2000fffe03f */
[----:B------:R-:W-:Y:S02]  /*4940*/  SEL R4, R4, RZ, P1 ;  /* 0x000000ff04047207 */ /* 0x000fe40000800000 */
[----:B------:R-:W-:Y:S02]  /*4950*/  LOP3.LUT R3, R3, R10, RZ, 0x3c, !PT ;  /* 0x0000000a03037212 */ /* 0x000fe400078e3cff */
[----:B------:R-:W-:Y:S02]  /*4960*/  UMOV UR8, UR13 ;  /* 0x0000000d00087c82 */ /* 0x000fe40008000000 */
[----:B------:R0:W-:Y:S02]  /*4970*/  UTMALDG.3D [UR8], [UR4], desc[UR6] ;  /* 0x00000608040075b4 */ /* 0x0001e40008011000 */
[----:B0-----:R-:W-:Y:S01]  /*4980*/  UMOV UR8, UR14 ;  /* 0x0000000e00087c82 */ /* 0x001fe20008000000 */
[----:B------:R-:W-:-:S02]  /*4990*/  UMOV UR11, UR18 ;  /* 0x00000012000b7c82 */ /* 0x000fc40008000000 */
[----:B------:R0:W-:Y:S02]  /*49a0*/  UTMALDG.3D [UR8], [UR22], desc[UR6] ;  /* 0x00000608160075b4 */ /* 0x0001e40008011000 */
[----:B0-----:R-:W-:Y:S05]  /*49b0*/  @P3 BRA `(.L_x_111) ;  /* 0xfffffffc00503947 */ /* 0x001fea000383ffff */
.L_x_107:
[----:B------:R-:W-:Y:S05]  /*49c0*/  BSYNC B1 ;  /* 0x0000000000017941 */ /* 0x000fea0003800000 */
.L_x_106:
[----:B------:R-:W2:Y:S01]  /*49d0*/  LDL.64 R10, [R1] ;  /* 0x00000000010a7983 */ /* 0x000ea20000100a00 */
[----:B------:R-:W-:Y:S01]  /*49e0*/  LOP3.LUT P4, RZ, R8, 0xff, RZ, 0xc0, !PT ;  /* 0x000000ff08ff7812 */ /* 0x000fe2000788c0ff */
[----:B------:R-:W-:Y:S01]  /*49f0*/  VIADD R9, R6, UR40 ;  /* 0x0000002806097c36 */ /* 0x000fe20008000000 */
[----:B------:R-:W-:Y:S01]  /*4a00*/  ULDC.64 UR4, c[0x0][0x650] ;  /* 0x0001940000047ab9 */ /* 0x000fe20000000a00 */
[----:B------:R-:W-:Y:S01]  /*4a10*/  IMAD.U32 R4, RZ, RZ, UR40 ;  /* 0x00000028ff047e24 */ /* 0x000fe2000f8e00ff */
[----:B------:R-:W-:Y:S01]  /*4a20*/  UISETP.GE.U32.AND UP0, UPT, UR40, 0x1c, UPT ;  /* 0x0000001c2800788c */ /* 0x000fe2000bf06070 */
[----:B------:R-:W-:Y:S01]  /*4a30*/  BSSY B1, `(.L_x_112) ;  /* 0x000006f000017945 */ /* 0x000fe20003800000 */
[----:B------:R-:W-:Y:S01]  /*4a40*/  ISETP.GT.U32.AND P1, PT, R9, 0x1b, PT ;  /* 0x0000001b0900780c */ /* 0x000fe20003f24070 */
[----:B------:R-:W-:Y:S01]  /*4a50*/  IMAD.MOV.U32 R19, RZ, RZ, -0x1 ;  /* 0xffffffffff137424 */ /* 0x000fe200078e00ff */
[----:B------:R-:W-:Y:S01]  /*4a60*/  PRMT R8, RZ, 0x7610, R8 ;  /* 0x00007610ff087816 */ /* 0x000fe20000000008 */
[----:B------:R-:W-:Y:S01]  /*4a70*/  IMAD.MOV.U32 R22, RZ, RZ, -0x1 ;  /* 0xffffffffff167424 */ /* 0x000fe200078e00ff */
[----:B------:R-:W-:-:S02]  /*4a80*/  ISETP.LT.U32.AND P1, PT, R4, 0x1c, P1 ;  /* 0x0000001c0400780c */ /* 0x000fc40000f21070 */
[----:B------:R-:W-:Y:S01]  /*4a90*/  PLOP3.LUT P3, PT, PT, PT, UP0, 0x80, 0x0 ;  /* 0x000000000000781c */ /* 0x000fe20003f6f008 */
[----:B------:R-:W0:Y:S01]  /*4aa0*/  @P4 S2R R3, SR_CgaCtaId ;  /* 0x0000000000034919 */ /* 0x000e220000008800 */
[----:B------:R-:W-:Y:S02]  /*4ab0*/  @P4 MOV R2, 0x400 ;  /* 0x0000040000024802 */ /* 0x000fe40000000f00 */
[----:B------:R-:W-:-:S04]  /*4ac0*/  SEL R5, RZ, 0x1, !P1 ;  /* 0x00000001ff057807 */ /* 0x000fc80004800000 */
[----:B------:R-:W-:Y:S02]  /*4ad0*/  LOP3.LUT R0, R0, R5, RZ, 0x3c, !PT ;  /* 0x0000000500007212 */ /* 0x000fe400078e3cff */
[----:B0-----:R-:W-:-:S04]  /*4ae0*/  @P4 LEA R2, R3, R2, 0x18 ;  /* 0x0000000203024211 */ /* 0x001fc800078ec0ff */
[----:B------:R0:W-:Y:S02]  /*4af0*/  @P4 SYNCS.ARRIVE.TRANS64.A1T0 RZ, [R2+URZ+0x1f8], RZ ;  /* 0x0001f8ff02ff49a7 */ /* 0x0001e4000810003f */
[----:B0-----:R-:W-:-:S05]  /*4b00*/  SHF.R.U32.HI R2, RZ, 0x2, R9 ;  /* 0x00000002ff027819 */ /* 0x001fca0000011609 */
[----:B------:R-:W-:-:S04]  /*4b10*/  IMAD.WIDE.U32 R2, R2, 0x24924925, RZ ;  /* 0x2492492502027825 */ /* 0x000fc800078e00ff */
[----:B------:R-:W-:Y:S01]  /*4b20*/  IMAD R6, R3, -0x1c, R9 ;  /* 0xffffffe403067824 */ /* 0x000fe200078e0209 */
[--C-:B------:R-:W-:Y:S01]  /*4b30*/  @P3 LOP3.LUT R0, R0, 0x1, R3.reuse, 0x78, !PT ;  /* 0x0000000100003812 */ /* 0x100fe200078e7803 */
[----:B------:R-:W-:Y:S01]  /*4b40*/  IMAD.MOV.U32 R2, RZ, RZ, -0x1 ;  /* 0xffffffffff027424 */ /* 0x000fe200078e00ff */
[----:B------:R-:W-:Y:S02]  /*4b50*/  PRMT R3, RZ, 0x7610, R3 ;  /* 0x00007610ff037816 */ /* 0x000fe40000000003 */
[----:B--2---:R-:W-:-:S04]  /*4b60*/  IADD3 R18, P4, R18, R10, RZ ;  /* 0x0000000a12127210 */ /* 0x004fc80007f9e0ff */
[----:B------:R-:W-:Y:S01]  /*4b70*/  ISETP.GE.U32.AND P1, PT, R18, UR4, PT ;  /* 0x0000000412007c0c */ /* 0x000fe2000bf26070 */
[----:B------:R-:W-:-:S05]  /*4b80*/  IMAD.X R17, R17, 0x1, R23, P4 ;  /* 0x0000000111117824 */ /* 0x000fca00020e0617 */
[----:B------:R-:W-:-:S13]  /*4b90*/  ISETP.GE.U32.AND.EX P1, PT, R17, UR5, PT, P1 ;  /* 0x0000000511007c0c */ /* 0x000fda000bf26110 */
[----:B------:R-:W-:Y:S05]  /*4ba0*/  @P1 BRA `(.L_x_113) ;  /* 0x00000004005c1947 */ /* 0x000fea0003800000 */
[----:B------:R-:W0:Y:S01]  /*4bb0*/  S2R R11, SR_CTAID.X ;  /* 0x00000000000b7919 */ /* 0x000e220000002500 */
[----:B------:R-:W-:Y:S01]  /*4bc0*/  ULDC.64 UR4, c[0x0][0x628] ;  /* 0x00018a0000047ab9 */ /* 0x000fe20000000a00 */
[----:B------:R-:W1:Y:S01]  /*4bd0*/  LDC R12, c[0x0][0x144] ;  /* 0x00005100ff0c7b82 */ /* 0x000e620000000800 */
[----:B------:R-:W-:Y:S01]  /*4be0*/  ISETP.NE.U32.AND P1, PT, RZ, UR4, PT ;  /* 0x00000004ff007c0c */ /* 0x000fe2000bf25070 */
[----:B------:R-:W2:Y:S01]  /*4bf0*/  S2R R9, SR_CTAID.Y ;  /* 0x0000000000097919 */ /* 0x000ea20000002600 */
[----:B------:R-:W-:Y:S01]  /*4c00*/  ULDC UR6, c[0x0][0x150] ;  /* 0x0000540000067ab9 */ /* 0x000fe20000000800 */
[----:B------:R-:W-:Y:S01]  /*4c10*/  ULDC UR7, c[0x0][0x630] ;  /* 0x00018c0000077ab9 */ /* 0x000fe20000000800 */
[----:B------:R-:W-:Y:S01]  /*4c20*/  ISETP.NE.AND.EX P1, PT, RZ, UR5, PT, P1 ;  /* 0x00000005ff007c0c */ /* 0x000fe2000bf25310 */
[----:B------:R-:W-:Y:S01]  /*4c30*/  IMAD.MOV.U32 R2, RZ, RZ, R18 ;  /* 0x000000ffff027224 */ /* 0x000fe200078e0012 */
[----:B0-----:R-:W-:-:S05]  /*4c40*/  I2FP.F32.U32 R3, R11 ;  /* 0x0000000b00037245 */ /* 0x001fca0000201000 */
[----:B------:R-:W-:Y:S01]  /*4c50*/  FMUL R14, R3, UR6 ;  /* 0x00000006030e7c20 */ /* 0x000fe20008400000 */
[----:B------:R-:W-:-:S05]  /*4c60*/  IMAD.MOV.U32 R3, RZ, RZ, R17 ;  /* 0x000000ffff037224 */ /* 0x000fca00078e0011 */
[----:B--2---:R-:W-:Y:S05]  /*4c70*/  @!P1 BRA `(.L_x_114) ;  /* 0x0000000000289947 */ /* 0x004fea0003800000 */
[----:B------:R-:W-:Y:S02]  /*4c80*/  ULDC UR6, c[0x0][0x634] ;  /* 0x00018d0000067ab9 */ /* 0x000fe40000000800 */
[----:B------:R-:W-:-:S05]  /*4c90*/  IADD3 R3, P1, R18, UR6, RZ ;  /* 0x0000000612037c10 */ /* 0x000fca000ff3e0ff */
[----:B------:R-:W-:-:S04]  /*4ca0*/  IMAD.X R13, RZ, RZ, R17, P1 ;  /* 0x000000ffff0d7224 */ /* 0x000fc800008e0611 */
[----:B------:R-:W-:-:S04]  /*4cb0*/  IMAD.WIDE.U32 R4, R13, UR4, RZ ;  /* 0x000000040d047c25 */ /* 0x000fc8000f8e00ff */
[----:B------:R-:W-:-:S04]  /*4cc0*/  IMAD.WIDE.U32 R4, P1, R3, UR5, R4 ;  /* 0x0000000503047c25 */ /* 0x000fc8000f820004 */
[----:B------:R-:W-:-:S04]  /*4cd0*/  IMAD.WIDE.U32 R2, R3, UR4, RZ ;  /* 0x0000000403027c25 */ /* 0x000fc8000f8e00ff */
[----:B------:R-:W-:Y:S01]  /*4ce0*/  IMAD.MOV.U32 R2, RZ, RZ, R5 ;  /* 0x000000ffff027224 */ /* 0x000fe200078e0005 */
[----:B------:R-:W-:Y:S01]  /*4cf0*/  IADD3 RZ, P3, R3, R4, RZ ;  /* 0x0000000403ff7210 */ /* 0x000fe20007f7e0ff */
[----:B------:R-:W-:-:S04]  /*4d00*/  IMAD.X R3, RZ, RZ, RZ, P1 ;  /* 0x000000ffff037224 */ /* 0x000fc800008e06ff */
[----:B------:R-:W-:-:S08]  /*4d10*/  IMAD.WIDE.U32.X R2, R13, UR5, R2, P3 ;  /* 0x000000050d027c25 */ /* 0x000fd000098e0402 */
.L_x_114:
[--C-:B------:R-:W-:Y:S01]  /*4d20*/  SHF.R.U64 R10, R2, UR7, R3.reuse ;  /* 0x00000007020a7c19 */ /* 0x100fe20008001203 */
[----:B------:R-:W0:Y:S01]  /*4d30*/  F2I.U32.TRUNC.NTZ R14, R14 ;  /* 0x0000000e000e7305 */ /* 0x000e22000020f000 */
[----:B------:R-:W-:Y:S01]  /*4d40*/  SHF.R.U32.HI R2, RZ, UR7, R3 ;  /* 0x00000007ff027c19 */ /* 0x000fe20008011603 */
[----:B------:R-:W-:Y:S01]  /*4d50*/  ULDC.64 UR4, c[0x0][0x620] ;  /* 0x0001880000047ab9 */ /* 0x000fe20000000a00 */
[----:B------:R-:W-:Y:S01]  /*4d60*/  IADD3 R5, P1, RZ, -R10, RZ ;  /* 0x8000000aff057210 */ /* 0x000fe20007f3e0ff */
[----:B------:R-:W-:Y:S01]  /*4d70*/  IMAD.MOV.U32 R3, RZ, RZ, R17 ;  /* 0x000000ffff037224 */ /* 0x000fe200078e0011 */
[----:B------:R-:W-:-:S03]  /*4d80*/  ULDC.64 UR6, c[0x0][0x640] ;  /* 0x0001900000067ab9 */ /* 0x000fc60000000a00 */
[----:B------:R-:W-:Y:S01]  /*4d90*/  IMAD.X R2, RZ, RZ, ~R2, P1 ;  /* 0x000000ffff027224 */ /* 0x000fe200008e0e02 */
[----:B------:R-:W-:-:S03]  /*4da0*/  ISETP.NE.U32.AND P1, PT, RZ, UR6, PT ;  /* 0x00000006ff007c0c */ /* 0x000fc6000bf25070 */
[----:B------:R-:W-:Y:S01]  /*4db0*/  IMAD R4, R2, UR4, RZ ;  /* 0x0000000402047c24 */ /* 0x000fe2000f8e02ff */
[----:B------:R-:W-:Y:S01]  /*4dc0*/  ISETP.NE.AND.EX P1, PT, RZ, UR7, PT, P1 ;  /* 0x00000007ff007c0c */ /* 0x000fe2000bf25310 */
[----:B------:R-:W-:-:S04]  /*4dd0*/  IMAD.MOV.U32 R2, RZ, RZ, R18 ;  /* 0x000000ffff027224 */ /* 0x000fc800078e0012 */
[----:B------:R-:W-:Y:S01]  /*4de0*/  IMAD.WIDE.U32 R2, R5, UR4, R2 ;  /* 0x0000000405027c25 */ /* 0x000fe2000f8e0002 */
[----:B------:R-:W-:-:S03]  /*4df0*/  ULDC UR4, c[0x0][0x618] ;  /* 0x0001860000047ab9 */ /* 0x000fc60000000800 */
[----:B------:R-:W-:Y:S01]  /*4e00*/  IMAD R5, R5, UR5, R4 ;  /* 0x0000000505057c24 */ /* 0x000fe2000f8e0204 */
[----:B------:R-:W-:Y:S01]  /*4e10*/  ULDC UR5, c[0x0][0x154] ;  /* 0x0000550000057ab9 */ /* 0x000fe20000000800 */
[----:B0-----:R-:W-:Y:S02]  /*4e20*/  IMAD.MOV R4, RZ, RZ, -R14 ;  /* 0x000000ffff047224 */ /* 0x001fe400078e0a0e */
[----:B------:R-:W0:Y:S01]  /*4e30*/  LDC R14, c[0x0][0x148] ;  /* 0x00005200ff0e7b82 */ /* 0x000e220000000800 */
[----:B------:R-:W-:Y:S02]  /*4e40*/  IMAD.IADD R3, R3, 0x1, R5 ;  /* 0x0000000103037824 */ /* 0x000fe400078e0205 */
[----:B-1----:R-:W-:Y:S01]  /*4e50*/  IMAD R11, R12, R4, R11 ;  /* 0x000000040c0b7224 */ /* 0x002fe200078e020b */
[----:B------:R-:W-:Y:S02]  /*4e60*/  I2FP.F32.U32 R4, R9 ;  /* 0x0000000900047245 */ /* 0x000fe40000201000 */
[----:B------:R-:W-:-:S02]  /*4e70*/  SHF.R.U64 R12, R2, UR4, R3 ;  /* 0x00000004020c7c19 */ /* 0x000fc40008001203 */
[----:B------:R-:W-:Y:S01]  /*4e80*/  SHF.R.U32.HI R3, RZ, UR4, R3 ;  /* 0x00000004ff037c19 */ /* 0x000fe20008011603 */
[----:B------:R-:W-:Y:S01]  /*4e90*/  FMUL R4, R4, UR5 ;  /* 0x0000000504047c20 */ /* 0x000fe20008400000 */
[----:B------:R-:W-:Y:S02]  /*4ea0*/  ULDC UR4, c[0x0][0x608] ;  /* 0x0001820000047ab9 */ /* 0x000fe40000000800 */
[--C-:B------:R-:W-:Y:S01]  /*4eb0*/  SHF.R.U64 R15, R12, UR4, R3.reuse ;  /* 0x000000040c0f7c19 */ /* 0x100fe20008001203 */
[----:B------:R1:W2:Y:S01]  /*4ec0*/  F2I.U32.TRUNC.NTZ R20, R4 ;  /* 0x0000000400147305 */ /* 0x0002a2000020f000 */
[----:B------:R-:W-:Y:S01]  /*4ed0*/  SHF.R.U32.HI R2, RZ, UR4, R3 ;  /* 0x00000004ff027c19 */ /* 0x000fe20008011603 */
[----:B------:R-:W-:-:S03]  /*4ee0*/  ULDC UR4, c[0x0][0x658] ;  /* 0x0001960000047ab9 */ /* 0x000fc60000000800 */
[--C-:B------:R-:W-:Y:S02]  /*4ef0*/  SHF.R.U64 R13, R15, UR4, R2.reuse ;  /* 0x000000040f0d7c19 */ /* 0x100fe40008001202 */
[----:B------:R-:W-:-:S03]  /*4f00*/  SHF.R.U32.HI R19, RZ, UR4, R2 ;  /* 0x00000004ff137c19 */ /* 0x000fc60008011602 */
[----:B------:R-:W-:Y:S02]  /*4f10*/  IMAD.MOV.U32 R2, RZ, RZ, R13 ;  /* 0x000000ffff027224 */ /* 0x000fe400078e000d */
[----:B------:R-:W-:Y:S01]  /*4f20*/  IMAD.MOV.U32 R3, RZ, RZ, R19 ;  /* 0x000000ffff037224 */ /* 0x000fe200078e0013 */
[----:B-1----:R-:W-:Y:S06]  /*4f30*/  @!P1 BRA `(.L_x_115) ;  /* 0x0000000000289947 */ /* 0x002fec0003800000 */
        /* <DEDUP_REMOVED lines=10> */
.L_x_115:
[----:B------:R-:W1:Y:S01]  /*4fe0*/  LDC R4, c[0x0][0x65c] ;  /* 0x00019700ff047b82 */ /* 0x000e620000000800 */
[----:B------:R-:W-:Y:S01]  /*4ff0*/  ULDC UR4, c[0x0][0x648] ;  /* 0x0001920000047ab9 */ /* 0x000fe20000000800 */
[----:B------:R-:W-:Y:S01]  /*5000*/  LOP3.LUT R15, R15, UR16, RZ, 0xc0, !PT ;  /* 0x000000100f0f7c12 */ /* 0x000fe2000f8ec0ff */
[----:B--2---:R-:W-:Y:S01]  /*5010*/  IMAD.MOV R20, RZ, RZ, -R20 ;  /* 0x000000ffff147224 */ /* 0x004fe200078e0a14 */
[----:B------:R-:W-:Y:S01]  /*5020*/  SHF.R.U64 R2, R2, UR4, R3 ;  /* 0x0000000402027c19 */ /* 0x000fe20008001203 */
[----:B------:R-:W-:Y:S01]  /*5030*/  ULDC UR4, c[0x0][0x638] ;  /* 0x00018e0000047ab9 */ /* 0x000fe20000000800 */
[----:B------:R-:W-:Y:S01]  /*5040*/  LOP3.LUT R12, R12, UR15, RZ, 0xc0, !PT ;  /* 0x0000000f0c0c7c12 */ /* 0x000fe2000f8ec0ff */
[----:B------:R-:W-:Y:S01]  /*5050*/  ULDC UR5, c[0x0][0x610] ;  /* 0x0001840000057ab9 */ /* 0x000fe20000000800 */
[----:B------:R-:W-:Y:S01]  /*5060*/  IMAD.MOV.U32 R3, RZ, RZ, 0x1 ;  /* 0x00000001ff037424 */ /* 0x000fe200078e00ff */
[----:B-1----:R-:W-:Y:S01]  /*5070*/  ISETP.NE.AND P1, PT, R4, 0x1, PT ;  /* 0x000000010400780c */ /* 0x002fe20003f25270 */
[----:B------:R-:W-:-:S02]  /*5080*/  IMAD.MOV R4, RZ, RZ, -R2 ;  /* 0x000000ffff047224 */ /* 0x000fc400078e0a02 */
[----:B------:R-:W-:Y:S02]  /*5090*/  IMAD R2, R2, UR17, R15 ;  /* 0x0000001102027c24 */ /* 0x000fe4000f8e020f */
[----:B------:R-:W-:Y:S01]  /*50a0*/  IMAD R13, R4, UR4, R13 ;  /* 0x00000004040d7c24 */ /* 0x000fe2000f8e020d */
[----:B------:R-:W-:-:S07]  /*50b0*/  ULDC UR4, c[0x0][0x600] ;  /* 0x0001800000047ab9 */ /* 0x000fce0000000800 */
[----:B0-----:R-:W-:-:S04]  /*50c0*/  @P1 IMAD R11, R14, R20, R9 ;  /* 0x000000140e0b1224 */ /* 0x001fc800078e0209 */
[----:B------:R-:W-:Y:S02]  /*50d0*/  IMAD R11, R2, UR5, R11 ;  /* 0x00000005020b7c24 */ /* 0x000fe4000f8e020b */
[----:B------:R-:W-:-:S05]  /*50e0*/  IMAD R2, R13, UR4, R12 ;  /* 0x000000040d027c24 */ /* 0x000fca000f8e020c */
[----:B------:R-:W-:Y:S02]  /*50f0*/  SEL R22, R2, R11, !P1 ;  /* 0x0000000b02167207 */ /* 0x000fe40004800000 */
[----:B------:R-:W-:Y:S01]  /*5100*/  SEL R19, R11, R2, !P1 ;  /* 0x000000020b137207 */ /* 0x000fe20004800000 */
[----:B------:R-:W-:-:S07]  /*5110*/  IMAD.MOV.U32 R2, RZ, RZ, R10 ;  /* 0x000000ffff027224 */ /* 0x000fce00078e000a */
.L_x_113:
[----:B------:R-:W-:Y:S05]  /*5120*/  BSYNC B1 ;  /* 0x0000000000017941 */ /* 0x000fea0003800000 */
.L_x_112:
[----:B------:R-:W-:-:S13]  /*5130*/  LOP3.LUT P1, RZ, R3, 0xff, RZ, 0xc0, !PT ;  /* 0x000000ff03ff7812 */ /* 0x000fda000782c0ff */
[----:B------:R-:W-:Y:S05]  /*5140*/  @P1 BRA `(.L_x_116) ;  /* 0xfffffff400381947 */ /* 0x000fea000383ffff */
[----:B------:R-:W-:Y:S05]  /*5150*/  BSYNC B0 ;  /* 0x0000000000007941 */ /* 0x000fea0003800000 */
.L_x_104:
[----:B------:R-:W-:-:S03]  /*5160*/  UMOV UR4, 0xffffffff ;  /* 0xffffffff00047882 */ /* 0x000fc60000000000 */
[----:B------:R-:W-:Y:S05]  /*5170*/  BRA.DIV UR4, `(.L_x_117) ;  /* 0x0000001204a07947 */ /* 0x000fea000b800000 */
[----:B------:R-:W-:-:S13]  /*5180*/  ELECT P6, URZ, PT ;  /* 0x00000000003f782f */ /* 0x000fda00038c0000 */
.L_x_157:
[----:B------:R-:W-:Y:S04]  /*5190*/  BSSY B0, `(.L_x_118) ;  /* 0x0000103000007945 */ /* 0x000fe80003800000 */
[----:B------:R-:W-:Y:S05]  /*51a0*/  @!P6 BRA `(.L_x_119) ;  /* 0x000000100004e947 */ /* 0x000fea0003800000 */
[----:B------:R-:W-:-:S04]  /*51b0*/  LOP3.LUT R16, R16, 0x2, RZ, 0xfc, !PT ;  /* 0x0000000210107812 */ /* 0x000fc800078efcff */
[----:B------:R-:W-:-:S13]  /*51c0*/  ISETP.NE.AND P0, PT, R16, 0x3, PT ;  /* 0x000000031000780c */ /* 0x000fda0003f05270 */
[----:B------:R-:W-:Y:S05]  /*51d0*/  @!P0 BRA `(.L_x_120) ;  /* 0x0000000000048947 */ /* 0x000fea0003800000 */
[----:B------:R-:W-:Y:S01]  /*51e0*/  BPT.TRAP 0x1 ;  /* 0x000000040000795c */ /* 0x000fe20000300000 */
.L_x_120:
[----:B------:R-:W0:Y:S01]  /*51f0*/  S2R R3, SR_CgaCtaId ;  /* 0x0000000000037919 */ /* 0x000e220000008800 */
[----:B------:R-:W-:-:S04]  /*5200*/  MOV R2, 0x400 ;  /* 0x0000040000027802 */ /* 0x000fc80000000f00 */
[----:B0-----:R-:W-:Y:S02]  /*5210*/  LEA R3, R3, R2, 0x18 ;  /* 0x0000000203037211 */ /* 0x001fe400078ec0ff */
[----:B------:R-:W-:-:S03]  /*5220*/  SHF.L.U32 R2, R0, 0x1f, RZ ;  /* 0x0000001f00027819 */ /* 0x000fc600000006ff */
[----:B------:R-:W-:-:S04]  /*5230*/  VIADD R3, R3, 0xe0 ;  /* 0x000000e003037836 */ /* 0x000fc80000000000 */
[C---:B------:R-:W-:Y:S02]  /*5240*/  IMAD R7, R6.reuse, 0x8, R3 ;  /* 0x0000000806077824 */ /* 0x040fe400078e0203 */
[----:B------:R-:W-:Y:S02]  /*5250*/  VIADD R6, R6, 0x1 ;  /* 0x0000000106067836 */ /* 0x000fe40000000000 */
[----:B------:R-:W0:Y:S03]  /*5260*/  SYNCS.PHASECHK.TRANS64.TRYWAIT P0, [R7+URZ], R2 ;  /* 0x00000002070075a7 */ /* 0x000e26000800017f */
[----:B------:R-:W-:-:S04]  /*5270*/  ISETP.NE.AND P1, PT, R6, 0x1c, PT ;  /* 0x0000001c0600780c */ /* 0x000fc80003f25270 */
[----:B------:R-:W-:Y:S02]  /*5280*/  SEL R5, RZ, 0x1, P1 ;  /* 0x00000001ff057807 */ /* 0x000fe40000800000 */
[----:B------:R-:W-:Y:S02]  /*5290*/  SEL R6, R6, RZ, P1 ;  /* 0x000000ff06067207 */ /* 0x000fe40000800000 */
[----:B------:R-:W-:-:S03]  /*52a0*/  LOP3.LUT R5, R0, R5, RZ, 0x3c, !PT ;  /* 0x0000000500057212 */ /* 0x000fc600078e3cff */
[----:B------:R-:W-:Y:S01]  /*52b0*/  IMAD R9, R6, 0x8, R3 ;  /* 0x0000000806097824 */ /* 0x000fe200078e0203 */
[----:B------:R-:W-:Y:S01]  /*52c0*/  SHF.L.U32 R4, R5, 0x1f, RZ ;  /* 0x0000001f05047819 */ /* 0x000fe200000006ff */
[----:B0-----:R-:W-:Y:S06]  /*52d0*/  @!P0 BRA `(.L_x_121) ;  /* 0x0000001000688947 */ /* 0x001fec0003800000 */
.L_x_158:
[----:B------:R-:W1:Y:S01]  /*52e0*/  SYNCS.PHASECHK.TRANS64.TRYWAIT P0, [R9+URZ], R4 ;  /* 0x00000004090075a7 */ /* 0x000e62000800017f */
[----:B------:R-:W-:-:S05]  /*52f0*/  VIADD R0, R6, 0x1 ;  /* 0x0000000106007836 */ /* 0x000fca0000000000 */
[----:B------:R-:W-:-:S04]  /*5300*/  ISETP.NE.AND P1, PT, R0, 0x1c, PT ;  /* 0x0000001c0000780c */ /* 0x000fc80003f25270 */
[----:B0-----:R-:W-:Y:S02]  /*5310*/  SEL R2, RZ, 0x1, P1 ;  /* 0x00000001ff027807 */ /* 0x001fe40000800000 */
[----:B------:R-:W-:Y:S02]  /*5320*/  SEL R0, R0, RZ, P1 ;  /* 0x000000ff00007207 */ /* 0x000fe40000800000 */
[----:B------:R-:W-:-:S03]  /*5330*/  LOP3.LUT R7, R5, R2, RZ, 0x3c, !PT ;  /* 0x0000000205077212 */ /* 0x000fc600078e3cff */
[----:B------:R-:W-:Y:S01]  /*5340*/  IMAD R6, R0, 0x8, R3 ;  /* 0x0000000800067824 */ /* 0x000fe200078e0203 */
[----:B------:R-:W-:Y:S01]  /*5350*/  SHF.L.U32 R5, R7, 0x1f, RZ ;  /* 0x0000001f07057819 */ /* 0x000fe200000006ff */
[----:B-1----:R-:W-:Y:S06]  /*5360*/  @!P0 BRA `(.L_x_122) ;  /* 0x0000001000588947 */ /* 0x002fec0003800000 */
.L_x_159:
[----:B------:R-:W1:Y:S01]  /*5370*/  SYNCS.PHASECHK.TRANS64.TRYWAIT P0, [R6+URZ], R5 ;  /* 0x00000005060075a7 */ /* 0x000e62000800017f */
[----:B------:R-:W-:-:S05]  /*5380*/  VIADD R0, R0, 0x1 ;  /* 0x0000000100007836 */ /* 0x000fca0000000000 */
[----:B------:R-:W-:-:S04]  /*5390*/  ISETP.NE.AND P1, PT, R0, 0x1c, PT ;  /* 0x0000001c0000780c */ /* 0x000fc80003f25270 */
[----:B------:R-:W-:Y:S02]  /*53a0*/  SEL R2, RZ, 0x1, P1 ;  /* 0x00000001ff027807 */ /* 0x000fe40000800000 */
[----:B------:R-:W-:Y:S02]  /*53b0*/  SEL R0, R0, RZ, P1 ;  /* 0x000000ff00007207 */ /* 0x000fe40000800000 */
[----:B------:R-:W-:-:S03]  /*53c0*/  LOP3.LUT R7, R7, R2, RZ, 0x3c, !PT ;  /* 0x0000000207077212 */ /* 0x000fc600078e3cff */
[----:B0-----:R-:W-:Y:S01]  /*53d0*/  IMAD R9, R0, 0x8, R3 ;  /* 0x0000000800097824 */ /* 0x001fe200078e0203 */
[----:B------:R-:W-:Y:S01]  /*53e0*/  SHF.L.U32 R4, R7, 0x1f, RZ ;  /* 0x0000001f07047819 */ /* 0x000fe200000006ff */
[----:B-1----:R-:W-:Y:S06]  /*53f0*/  @!P0 BRA `(.L_x_123) ;  /* 0x0000001000488947 */ /* 0x002fec0003800000 */
.L_x_160:
        /* <DEDUP_REMOVED lines=9> */
.L_x_161:
        /* <DEDUP_REMOVED lines=9> */
.L_x_162:
        /* <DEDUP_REMOVED lines=9> */
.L_x_163:
        /* <DEDUP_REMOVED lines=9> */
.L_x_164:
        /* <DEDUP_REMOVED lines=9> */
.L_x_165:
        /* <DEDUP_REMOVED lines=9> */
.L_x_166:
        /* <DEDUP_REMOVED lines=9> */
.L_x_167:
        /* <DEDUP_REMOVED lines=9> */
.L_x_168:
        /* <DEDUP_REMOVED lines=9> */
.L_x_169:
        /* <DEDUP_REMOVED lines=9> */
.L_x_170:
        /* <DEDUP_REMOVED lines=9> */
.L_x_171:
        /* <DEDUP_REMOVED lines=9> */
.L_x_172:
        /* <DEDUP_REMOVED lines=9> */
.L_x_173:
        /* <DEDUP_REMOVED lines=9> */
.L_x_174:
        /* <DEDUP_REMOVED lines=9> */
.L_x_175:
        /* <DEDUP_REMOVED lines=9> */
.L_x_176:
        /* <DEDUP_REMOVED lines=9> */
.L_x_177:
        /* <DEDUP_REMOVED lines=9> */
.L_x_178:
        /* <DEDUP_REMOVED lines=9> */
.L_x_179:
        /* <DEDUP_REMOVED lines=9> */
.L_x_180:
        /* <DEDUP_REMOVED lines=9> */
.L_x_181:
        /* <DEDUP_REMOVED lines=9> */
.L_x_182:
        /* <DEDUP_REMOVED lines=9> */
.L_x_183:
[----:B------:R-:W1:Y:S01]  /*60f0*/  SYNCS.PHASECHK.TRANS64.TRYWAIT P0, [R6+URZ], R5 ;  /* 0x00000005060075a7 */ /* 0x000e62000800017f */
[----:B------:R-:W-:-:S05]  /*6100*/  VIADD R0, R0, 0x1 ;  /* 0x0000000100007836 */ /* 0x000fca0000000000 */
[----:B------:R-:W-:-:S04]  /*6110*/  ISETP.NE.AND P1, PT, R0, 0x1c, PT ;  /* 0x0000001c0000780c */ /* 0x000fc80003f25270 */
[----:B------:R-:W-:Y:S02]  /*6120*/  SEL R2, RZ, 0x1, P1 ;  /* 0x00000001ff027807 */ /* 0x000fe40000800000 */
[----:B------:R-:W-:Y:S02]  /*6130*/  SEL R0, R0, RZ, P1 ;  /* 0x000000ff00007207 */ /* 0x000fe40000800000 */
[----:B------:R-:W-:Y:S01]  /*6140*/  LOP3.LUT R2, R7, R2, RZ, 0x3c, !PT ;  /* 0x0000000207027212 */ /* 0x000fe200078e3cff */
[----:B-1----:R-:W-:Y:S06]  /*6150*/  @!P0 BRA `(.L_x_147) ;  /* 0x0000000800d08947 */ /* 0x002fec0003800000 */
.L_x_184:
[----:B------:R-:W-:Y:S01]  /*6160*/  IMAD R3, R0, 0x8, R3 ;  /* 0x0000000800037824 */ /* 0x000fe200078e0203 */
[----:B------:R-:W-:-:S07]  /*6170*/  SHF.L.U32 R0, R2, 0x1f, RZ ;  /* 0x0000001f02007819 */ /* 0x000fce00000006ff */
.L_x_148:
[----:B--2---:R2:W3:Y:S02]  /*6180*/  SYNCS.PHASECHK.TRANS64.TRYWAIT P0, [R3+URZ], R0 ;  /* 0x00000000030075a7 */ /* 0x0044e4000800017f */
[----:B---3--:R-:W-:Y:S05]  /*6190*/  @!P0 NANOSLEEP.SYNCS 0x989680 ;  /* 0x009896800000895d */ /* 0x008fea0003900000 */
[----:B------:R-:W3:Y:S02]  /*61a0*/  @!P0 SYNCS.PHASECHK.TRANS64 P0, [R3+URZ], R0 ;  /* 0x00000000030085a7 */ /* 0x000ee4000800007f */
[----:B---3--:R-:W-:Y:S05]  /*61b0*/  @!P0 BRA `(.L_x_148) ;  /* 0xfffffffc00f08947 */ /* 0x008fea000383ffff */
.L_x_119:
[----:B------:R-:W-:Y:S05]  /*61c0*/  BSYNC B0 ;  /* 0x0000000000007941 */ /* 0x000fea0003800000 */
.L_x_118:
[----:B------:R-:W-:Y:S05]  /*61d0*/  EXIT ;  /* 0x000000000000794d */ /* 0x000fea0003800000 */
.L_x_16:
[----:B-1----:R1:W2:Y:S02]  /*61e0*/  SYNCS.PHASECHK.TRANS64.TRYWAIT P0, [R63+URZ], R0 ;  /* 0x000000003f0075a7 */ /* 0x0022a4000800017f */
[----:B--2---:R-:W-:Y:S05]  /*61f0*/  @!P0 NANOSLEEP.SYNCS 0x989680 ;  /* 0x009896800000895d */ /* 0x004fea0003900000 */
[----:B------:R-:W2:Y:S02]  /*6200*/  @!P0 SYNCS.PHASECHK.TRANS64 P0, [R63+URZ], R0 ;  /* 0x000000003f0085a7 */ /* 0x000ea4000800007f */
[----:B--2---:R-:W-:Y:S05]  /*6210*/  @!P0 BRA `(.L_x_16) ;  /* 0xfffffffc00f08947 */ /* 0x004fea000383ffff */
[----:B------:R-:W-:Y:S05]  /*6220*/  BRA `(.L_x_149) ;  /* 0xffffffb4007c7947 */ /* 0x000fea000383ffff */
.L_x_21:
[----:B--2---:R2:W3:Y:S02]  /*6230*/  SYNCS.PHASECHK.TRANS64.TRYWAIT P1, [R3+URZ], R0 ;  /* 0x00000000030075a7 */ /* 0x0044e4000802017f */
[----:B---3--:R-:W-:Y:S05]  /*6240*/  @!P1 NANOSLEEP.SYNCS 0x989680 ;  /* 0x009896800000995d */ /* 0x008fea0003900000 */
[----:B------:R-:W3:Y:S02]  /*6250*/  @!P1 SYNCS.PHASECHK.TRANS64 P1, [R3+URZ], R0 ;  /* 0x00000000030095a7 */ /* 0x000ee4000802007f */
[----:B---3--:R-:W-:Y:S05]  /*6260*/  @!P1 BRA `(.L_x_21) ;  /* 0xfffffffc00f09947 */ /* 0x008fea000383ffff */
[----:B------:R-:W-:Y:S05]  /*6270*/  BRA `(.L_x_20) ;  /* 0xffffffb400e47947 */ /* 0x000fea000383ffff */
.L_x_26:
[----:B--2---:R-:W-:-:S04]  /*6280*/  IMAD.U32 R4, RZ, RZ, UR4 ;  /* 0x00000004ff047e24 */ /* 0x004fc8000f8e00ff */
[----:B------:R2:W3:Y:S03]  /*6290*/  SYNCS.PHASECHK.TRANS64.TRYWAIT P1, [R4+URZ], R3 ;  /* 0x00000003040075a7 */ /* 0x0004e6000802017f */
[----:B---3--:R-:W-:Y:S05]  /*62a0*/  @!P1 NANOSLEEP.SYNCS 0x989680 ;  /* 0x009896800000995d */ /* 0x008fea0003900000 */
[----:B------:R-:W3:Y:S02]  /*62b0*/  @!P1 SYNCS.PHASECHK.TRANS64 P1, [R4+URZ], R3 ;  /* 0x00000003040095a7 */ /* 0x000ee4000802007f */
[----:B---3--:R-:W-:Y:S05]  /*62c0*/  @!P1 BRA `(.L_x_26) ;  /* 0xfffffffc00ec9947 */ /* 0x008fea000383ffff */
[----:B------:R-:W-:Y:S05]  /*62d0*/  BRA `(.L_x_25) ;  /* 0xffffffb8005c7947 */ /* 0x000fea000383ffff */
.L_x_32:
[----:B---3--:R3:W4:Y:S02]  /*62e0*/  SYNCS.PHASECHK.TRANS64.TRYWAIT P0, [R63+URZ+0x10], R0 ;  /* 0x000010003f0075a7 */ /* 0x008724000800017f */
[----:B----4-:R-:W-:Y:S05]  /*62f0*/  @!P0 NANOSLEEP.SYNCS 0x989680 ;  /* 0x009896800000895d */ /* 0x010fea0003900000 */
[----:B------:R-:W4:Y:S02]  /*6300*/  @!P0 SYNCS.PHASECHK.TRANS64 P0, [R63+URZ+0x10], R0 ;  /* 0x000010003f0085a7 */ /* 0x000f24000800007f */
[----:B----4-:R-:W-:Y:S05]  /*6310*/  @!P0 BRA `(.L_x_32) ;  /* 0xfffffffc00f08947 */ /* 0x010fea000383ffff */
[----:B------:R-:W-:Y:S05]  /*6320*/  BRA `(.L_x_150) ;  /* 0xffffffbc00547947 */ /* 0x000fea000383ffff */
.L_x_105:
[----:B------:R-:W-:Y:S01]  /*6330*/  BSSY B1, `(.L_x_151) ;  /* 0x0000006000017945 */ /* 0x000fe20003800000 */
[----:B------:R-:W-:-:S07]  /*6340*/  IMAD.MOV.U32 R15, RZ, RZ, -0x1 ;  /* 0xffffffffff0f7424 */ /* 0x000fce00078e00ff */
[----:B-----5:R-:W-:Y:S05]  /*6350*/  WARPSYNC.COLLECTIVE R15, `(.L_x_152) ;  /* 0x000000000f0c7348 */ /* 0x020fea0003c00000 */
[----:B------:R-:W-:Y:S02]  /*6360*/  ELECT P6, UR62, PT ;  /* 0x00000000003e782f */ /* 0x000fe400038c0000 */
[----:B------:R-:W-:Y:S01]  /*6370*/  MOV R14, UR62 ;  /* 0x0000003e000e7c02 */ /* 0x000fe20008000f00 */
[----:B-----5:R-:W-:Y:S10]  /*6380*/  ENDCOLLECTIVE ;  /* 0x000000000000791b */ /* 0x020ff40003800000 */
.L_x_152:
[----:B------:R-:W-:Y:S05]  /*6390*/  BSYNC B1 ;  /* 0x0000000000017941 */ /* 0x000fea0003800000 */
.L_x_151:
[----:B------:R-:W-:Y:S05]  /*63a0*/  BRA `(.L_x_153) ;  /* 0xffffffe000ac7947 */ /* 0x000fea000383ffff */
.L_x_108:
[----:B0-----:R0:W1:Y:S02]  /*63b0*/  SYNCS.PHASECHK.TRANS64.TRYWAIT P1, [R10+URZ+0xe0], R5 ;  /* 0x0000e0050a0075a7 */ /* 0x001064000802017f */
[----:B-1----:R-:W-:Y:S05]  /*63c0*/  @!P1 NANOSLEEP.SYNCS 0x989680 ;  /* 0x009896800000995d */ /* 0x002fea0003900000 */
[----:B------:R-:W1:Y:S02]  /*63d0*/  @!P1 SYNCS.PHASECHK.TRANS64 P1, [R10+URZ+0xe0], R5 ;  /* 0x0000e0050a0095a7 */ /* 0x000e64000802007f */
[----:B-1----:R-:W-:Y:S05]  /*63e0*/  @!P1 BRA `(.L_x_108) ;  /* 0xfffffffc00f09947 */ /* 0x002fea000383ffff */
[----:B------:R-:W-:Y:S05]  /*63f0*/  BRA `(.L_x_154) ;  /* 0xffffffe000e07947 */ /* 0x000fea000383ffff */
.L_x_117:
[----:B------:R-:W-:Y:S01]  /*6400*/  BSSY B0, `(.L_x_155) ;  /* 0x0000006000007945 */ /* 0x000fe20003800000 */
[----:B------:R-:W-:-:S07]  /*6410*/  IMAD.MOV.U32 R15, RZ, RZ, -0x1 ;  /* 0xffffffffff0f7424 */ /* 0x000fce00078e00ff */
[----:B-----5:R-:W-:Y:S05]  /*6420*/  WARPSYNC.COLLECTIVE R15, `(.L_x_156) ;  /* 0x000000000f0c7348 */ /* 0x020fea0003c00000 */
[----:B------:R-:W-:Y:S02]  /*6430*/  ELECT P6, UR62, PT ;  /* 0x00000000003e782f */ /* 0x000fe400038c0000 */
[----:B------:R-:W-:Y:S01]  /*6440*/  MOV R14, UR62 ;  /* 0x0000003e000e7c02 */ /* 0x000fe20008000f00 */
[----:B-----5:R-:W-:Y:S10]  /*6450*/  ENDCOLLECTIVE ;  /* 0x000000000000791b */ /* 0x020ff40003800000 */
.L_x_156:
[----:B------:R-:W-:Y:S05]  /*6460*/  BSYNC B0 ;  /* 0x0000000000007941 */ /* 0x000fea0003800000 */
.L_x_155:
[----:B------:R-:W-:Y:S05]  /*6470*/  BRA `(.L_x_157) ;  /* 0xffffffec00447947 */ /* 0x000fea000383ffff */
.L_x_121:
[----:B0-----:R0:W1:Y:S02]  /*6480*/  SYNCS.PHASECHK.TRANS64.TRYWAIT P0, [R7+URZ], R2 ;  /* 0x00000002070075a7 */ /* 0x001064000800017f */
[----:B-1----:R-:W-:Y:S05]  /*6490*/  @!P0 NANOSLEEP.SYNCS 0x989680 ;  /* 0x009896800000895d */ /* 0x002fea0003900000 */
[----:B------:R-:W1:Y:S02]  /*64a0*/  @!P0 SYNCS.PHASECHK.TRANS64 P0, [R7+URZ], R2 ;  /* 0x00000002070085a7 */ /* 0x000e64000800007f */
[----:B-1----:R-:W-:Y:S05]  /*64b0*/  @!P0 BRA `(.L_x_121) ;  /* 0xfffffffc00f08947 */ /* 0x002fea000383ffff */
[----:B------:R-:W-:Y:S05]  /*64c0*/  BRA `(.L_x_158) ;  /* 0xffffffec00847947 */ /* 0x000fea000383ffff */
.L_x_122:
[----:B0-----:R0:W1:Y:S02]  /*64d0*/  SYNCS.PHASECHK.TRANS64.TRYWAIT P0, [R9+URZ], R4 ;  /* 0x00000004090075a7 */ /* 0x001064000800017f */
[----:B-1----:R-:W-:Y:S05]  /*64e0*/  @!P0 NANOSLEEP.SYNCS 0x989680 ;  /* 0x009896800000895d */ /* 0x002fea0003900000 */
[----:B------:R-:W1:Y:S02]  /*64f0*/  @!P0 SYNCS.PHASECHK.TRANS64 P0, [R9+URZ], R4 ;  /* 0x00000004090085a7 */ /* 0x000e64000800007f */
[----:B-1----:R-:W-:Y:S05]  /*6500*/  @!P0 BRA `(.L_x_122) ;  /* 0xfffffffc00f08947 */ /* 0x002fea000383ffff */
[----:B------:R-:W-:Y:S05]  /*6510*/  BRA `(.L_x_159) ;  /* 0xffffffec00947947 */ /* 0x000fea000383ffff */
.L_x_123:
[----:B0-----:R0:W1:Y:S02]  /*6520*/  SYNCS.PHASECHK.TRANS64.TRYWAIT P0, [R6+URZ], R5 ;  /* 0x00000005060075a7 */ /* 0x001064000800017f */
[----:B-1----:R-:W-:Y:S05]  /*6530*/  @!P0 NANOSLEEP.SYNCS 0x989680 ;  /* 0x009896800000895d */ /* 0x002fea0003900000 */
[----:B------:R-:W1:Y:S02]  /*6540*/  @!P0 SYNCS.PHASECHK.TRANS64 P0, [R6+URZ], R5 ;  /* 0x00000005060085a7 */ /* 0x000e64000800007f */
[----:B-1----:R-:W-:Y:S05]  /*6550*/  @!P0 BRA `(.L_x_123) ;  /* 0xfffffffc00f08947 */ /* 0x002fea000383ffff */
[----:B------:R-:W-:Y:S05]  /*6560*/  BRA `(.L_x_160) ;  /* 0xffffffec00a47947 */ /* 0x000fea000383ffff */
.L_x_124:
[----:B0-----:R0:W1:Y:S02]  /*6570*/  SYNCS.PHASECHK.TRANS64.TRYWAIT P0, [R9+URZ], R4 ;  /* 0x00000004090075a7 */ /* 0x001064000800017f */
[----:B-1----:R-:W-:Y:S05]  /*6580*/  @!P0 NANOSLEEP.SYNCS 0x989680 ;  /* 0x009896800000895d */ /* 0x002fea0003900000 */
[----:B------:R-:W1:Y:S02]  /*6590*/  @!P0 SYNCS.PHASECHK.TRANS64 P0, [R9+URZ], R4 ;  /* 0x00000004090085a7 */ /* 0x000e64000800007f */
[----:B-1----:R-:W-:Y:S05]  /*65a0*/  @!P0 BRA `(.L_x_124) ;  /* 0xfffffffc00f08947 */ /* 0x002fea000383ffff */
[----:B------:R-:W-:Y:S05]  /*65b0*/  BRA `(.L_x_161) ;  /* 0xffffffec00b47947 */ /* 0x000fea000383ffff */
.L_x_125:
[----:B0-----:R0:W1:Y:S02]  /*65c0*/  SYNCS.PHASECHK.TRANS64.TRYWAIT P0, [R6+URZ], R5 ;  /* 0x00000005060075a7 */ /* 0x001064000800017f */
[----:B-1----:R-:W-:Y:S05]  /*65d0*/  @!P0 NANOSLEEP.SYNCS 0x989680 ;  /* 0x009896800000895d */ /* 0x002fea0003900000 */
[----:B------:R-:W1:Y:S02]  /*65e0*/  @!P0 SYNCS.PHASECHK.TRANS64 P0, [R6+URZ], R5 ;  /* 0x00000005060085a7 */ /* 0x000e64000800007f */
[----:B-1----:R-:W-:Y:S05]  /*65f0*/  @!P0 BRA `(.L_x_125) ;  /* 0xfffffffc00f08947 */ /* 0x002fea000383ffff */
[----:B------:R-:W-:Y:S05]  /*6600*/  BRA `(.L_x_162) ;  /* 0xffffffec00c47947 */ /* 0x000fea000383ffff */
.L_x_126:
[----:B0-----:R0:W1:Y:S02]  /*6610*/  SYNCS.PHASECHK.TRANS64.TRYWAIT P0, [R9+URZ], R4 ;  /* 0x00000004090075a7 */ /* 0x001064000800017f */
[----:B-1----:R-:W-:Y:S05]  /*6620*/  @!P0 NANOSLEEP.SYNCS 0x989680 ;  /* 0x009896800000895d */ /* 0x002fea0003900000 */
[----:B------:R-:W1:Y:S02]  /*6630*/  @!P0 SYNCS.PHASECHK.TRANS64 P0, [R9+URZ], R4 ;  /* 0x00000004090085a7 */ /* 0x000e64000800007f */
[----:B-1----:R-:W-:Y:S05]  /*6640*/  @!P0 BRA `(.L_x_126) ;  /* 0xfffffffc00f08947 */ /* 0x002fea000383ffff */
[----:B------:R-:W-:Y:S05]  /*6650*/  BRA `(.L_x_163) ;  /* 0xffffffec00d47947 */ /* 0x000fea000383ffff */
.L_x_127:
[----:B0-----:R0:W1:Y:S02]  /*6660*/  SYNCS.PHASECHK.TRANS64.TRYWAIT P0, [R6+URZ], R5 ;  /* 0x00000005060075a7 */ /* 0x001064000800017f */
[----:B-1----:R-:W-:Y:S05]  /*6670*/  @!P0 NANOSLEEP.SYNCS 0x989680 ;  /* 0x009896800000895d */ /* 0x002fea0003900000 */
[----:B------:R-:W1:Y:S02]  /*6680*/  @!P0 SYNCS.PHASECHK.TRANS64 P0, [R6+URZ], R5 ;  /* 0x00000005060085a7 */ /* 0x000e64000800007f */
[----:B-1----:R-:W-:Y:S05]  /*6690*/  @!P0 BRA `(.L_x_127) ;  /* 0xfffffffc00f08947 */ /* 0x002fea000383ffff */
[----:B------:R-:W-:Y:S05]  /*66a0*/  BRA `(.L_x_164) ;  /* 0xffffffec00e47947 */ /* 0x000fea000383ffff */
.L_x_128:
[----:B0-----:R0:W1:Y:S02]  /*66b0*/  SYNCS.PHASECHK.TRANS64.TRYWAIT P0, [R9+URZ], R4 ;  /* 0x00000004090075a7 */ /* 0x001064000800017f */
[----:B-1----:R-:W-:Y:S05]  /*66c0*/  @!P0 NANOSLEEP.SYNCS 0x989680 ;  /* 0x009896800000895d */ /* 0x002fea0003900000 */
[----:B------:R-:W1:Y:S02]  /*66d0*/  @!P0 SYNCS.PHASECHK.TRANS64 P0, [R9+URZ], R4 ;  /* 0x00000004090085a7 */ /* 0x000e64000800007f */
[----:B-1----:R-:W-:Y:S05]  /*66e0*/  @!P0 BRA `(.L_x_128) ;  /* 0xfffffffc00f08947 */ /* 0x002fea000383ffff */
[----:B------:R-:W-:Y:S05]  /*66f0*/  BRA `(.L_x_165) ;  /* 0xffffffec00f47947 */ /* 0x000fea000383ffff */
.L_x_129:
[----:B0-----:R0:W1:Y:S02]  /*6700*/  SYNCS.PHASECHK.TRANS64.TRYWAIT P0, [R6+URZ], R5 ;  /* 0x00000005060075a7 */ /* 0x001064000800017f */
[----:B-1----:R-:W-:Y:S05]  /*6710*/  @!P0 NANOSLEEP.SYNCS 0x989680 ;  /* 0x009896800000895d */ /* 0x002fea0003900000 */
[----:B------:R-:W1:Y:S02]  /*6720*/  @!P0 SYNCS.PHASECHK.TRANS64 P0, [R6+URZ], R5 ;  /* 0x00000005060085a7 */ /* 0x000e64000800007f */
[----:B-1----:R-:W-:Y:S05]  /*6730*/  @!P0 BRA `(.L_x_129) ;  /* 0xfffffffc00f08947 */ /* 0x002fea000383ffff */
[----:B------:R-:W-:Y:S05]  /*6740*/  BRA `(.L_x_166) ;  /* 0xfffffff000047947 */ /* 0x000fea000383ffff */
.L_x_130:
[----:B0-----:R0:W1:Y:S02]  /*6750*/  SYNCS.PHASECHK.TRANS64.TRYWAIT P0, [R9+URZ], R4 ;  /* 0x00000004090075a7 */ /* 0x001064000800017f */
[----:B-1----:R-:W-:Y:S05]  /*6760*/  @!P0 NANOSLEEP.SYNCS 0x989680 ;  /* 0x009896800000895d */ /* 0x002fea0003900000 */
[----:B------:R-:W1:Y:S02]  /*6770*/  @!P0 SYNCS.PHASECHK.TRANS64 P0, [R9+URZ], R4 ;  /* 0x00000004090085a7 */ /* 0x000e64000800007f */
[----:B-1----:R-:W-:Y:S05]  /*6780*/  @!P0 BRA `(.L_x_130) ;  /* 0xfffffffc00f08947 */ /* 0x002fea000383ffff */
[----:B------:R-:W-:Y:S05]  /*6790*/  BRA `(.L_x_167) ;  /* 0xfffffff000147947 */ /* 0x000fea000383ffff */
.L_x_131:
[----:B0-----:R0:W1:Y:S02]  /*67a0*/  SYNCS.PHASECHK.TRANS64.TRYWAIT P0, [R6+URZ], R5 ;  /* 0x00000005060075a7 */ /* 0x001064000800017f */
[----:B-1----:R-:W-:Y:S05]  /*67b0*/  @!P0 NANOSLEEP.SYNCS 0x989680 ;  /* 0x009896800000895d */ /* 0x002fea0003900000 */
[----:B------:R-:W1:Y:S02]  /*67c0*/  @!P0 SYNCS.PHASECHK.TRANS64 P0, [R6+URZ], R5 ;  /* 0x00000005060085a7 */ /* 0x000e64000800007f */
[----:B-1----:R-:W-:Y:S05]  /*67d0*/  @!P0 BRA `(.L_x_131) ;  /* 0xfffffffc00f08947 */ /* 0x002fea000383ffff */
[----:B------:R-:W-:Y:S05]  /*67e0*/  BRA `(.L_x_168) ;  /* 0xfffffff000247947 */ /* 0x000fea000383ffff */
.L_x_132:
[----:B0-----:R0:W1:Y:S02]  /*67f0*/  SYNCS.PHASECHK.TRANS64.TRYWAIT P0, [R9+URZ], R4 ;  /* 0x00000004090075a7 */ /* 0x001064000800017f */
[----:B-1----:R-:W-:Y:S05]  /*6800*/  @!P0 NANOSLEEP.SYNCS 0x989680 ;  /* 0x009896800000895d */ /* 0x002fea0003900000 */
[----:B------:R-:W1:Y:S02]  /*6810*/  @!P0 SYNCS.PHASECHK.TRANS64 P0, [R9+URZ], R4 ;  /* 0x00000004090085a7 */ /* 0x000e64000800007f */
[----:B-1----:R-:W-:Y:S05]  /*6820*/  @!P0 BRA `(.L_x_132) ;  /* 0xfffffffc00f08947 */ /* 0x002fea000383ffff */
[----:B------:R-:W-:Y:S05]  /*6830*/  BRA `(.L_x_169) ;  /* 0xfffffff000347947 */ /* 0x000fea000383ffff */
.L_x_133:
[----:B0-----:R0:W1:Y:S02]  /*6840*/  SYNCS.PHASECHK.TRANS64.TRYWAIT P0, [R6+URZ], R5 ;  /* 0x00000005060075a7 */ /* 0x001064000800017f */
[----:B-1----:R-:W-:Y:S05]  /*6850*/  @!P0 NANOSLEEP.SYNCS 0x989680 ;  /* 0x009896800000895d */ /* 0x002fea0003900000 */
[----:B------:R-:W1:Y:S02]  /*6860*/  @!P0 SYNCS.PHASECHK.TRANS64 P0, [R6+URZ], R5 ;  /* 0x00000005060085a7 */ /* 0x000e64000800007f */
[----:B-1----:R-:W-:Y:S05]  /*6870*/  @!P0 BRA `(.L_x_133) ;  /* 0xfffffffc00f08947 */ /* 0x002fea000383ffff */
[----:B------:R-:W-:Y:S05]  /*6880*/  BRA `(.L_x_170) ;  /* 0xfffffff000447947 */ /* 0x000fea000383ffff */
.L_x_134:
[----:B0-----:R0:W1:Y:S02]  /*6890*/  SYNCS.PHASECHK.TRANS64.TRYWAIT P0, [R9+URZ], R4 ;  /* 0x00000004090075a7 */ /* 0x001064000800017f */
[----:B-1----:R-:W-:Y:S05]  /*68a0*/  @!P0 NANOSLEEP.SYNCS 0x989680 ;  /* 0x009896800000895d */ /* 0x002fea0003900000 */
[----:B------:R-:W1:Y:S02]  /*68b0*/  @!P0 SYNCS.PHASECHK.TRANS64 P0, [R9+URZ], R4 ;  /* 0x00000004090085a7 */ /* 0x000e64000800007f */
[----:B-1----:R-:W-:Y:S05]  /*68c0*/  @!P0 BRA `(.L_x_134) ;  /* 0xfffffffc00f08947 */ /* 0x002fea000383ffff */
[----:B------:R-:W-:Y:S05]  /*68d0*/  BRA `(.L_x_171) ;  /* 0xfffffff000547947 */ /* 0x000fea000383ffff */
.L_x_135:
[----:B0-----:R0:W1:Y:S02]  /*68e0*/  SYNCS.PHASECHK.TRANS64.TRYWAIT P0, [R6+URZ], R5 ;  /* 0x00000005060075a7 */ /* 0x001064000800017f */
[----:B-1----:R-:W-:Y:S05]  /*68f0*/  @!P0 NANOSLEEP.SYNCS 0x989680 ;  /* 0x009896800000895d */ /* 0x002fea0003900000 */
[----:B------:R-:W1:Y:S02]  /*6900*/  @!P0 SYNCS.PHASECHK.TRANS64 P0, [R6+URZ], R5 ;  /* 0x00000005060085a7 */ /* 0x000e64000800007f */
[----:B-1----:R-:W-:Y:S05]  /*6910*/  @!P0 BRA `(.L_x_135) ;  /* 0xfffffffc00f08947 */ /* 0x002fea000383ffff */
[----:B------:R-:W-:Y:S05]  /*6920*/  BRA `(.L_x_172) ;  /* 0xfffffff000647947 */ /* 0x000fea000383ffff */
.L_x_136:
[----:B0-----:R0:W1:Y:S02]  /*6930*/  SYNCS.PHASECHK.TRANS64.TRYWAIT P0, [R9+URZ], R4 ;  /* 0x00000004090075a7 */ /* 0x001064000800017f */
[----:B-1----:R-:W-:Y:S05]  /*6940*/  @!P0 NANOSLEEP.SYNCS 0x989680 ;  /* 0x009896800000895d */ /* 0x002fea0003900000 */
[----:B------:R-:W1:Y:S02]  /*6950*/  @!P0 SYNCS.PHASECHK.TRANS64 P0, [R9+URZ], R4 ;  /* 0x00000004090085a7 */ /* 0x000e64000800007f */
[----:B-1----:R-:W-:Y:S05]  /*6960*/  @!P0 BRA `(.L_x_136) ;  /* 0xfffffffc00f08947 */ /* 0x002fea000383ffff */
[----:B------:R-:W-:Y:S05]  /*6970*/  BRA `(.L_x_173) ;  /* 0xfffffff000747947 */ /* 0x000fea000383ffff */
.L_x_137:
[----:B0-----:R0:W1:Y:S02]  /*6980*/  SYNCS.PHASECHK.TRANS64.TRYWAIT P0, [R6+URZ], R5 ;  /* 0x00000005060075a7 */ /* 0x001064000800017f */
[----:B-1----:R-:W-:Y:S05]  /*6990*/  @!P0 NANOSLEEP.SYNCS 0x989680 ;  /* 0x009896800000895d */ /* 0x002fea0003900000 */
[----:B------:R-:W1:Y:S02]  /*69a0*/  @!P0 SYNCS.PHASECHK.TRANS64 P0, [R6+URZ], R5 ;  /* 0x00000005060085a7 */ /* 0x000e64000800007f */
[----:B-1----:R-:W-:Y:S05]  /*69b0*/  @!P0 BRA `(.L_x_137) ;  /* 0xfffffffc00f08947 */ /* 0x002fea000383ffff */
[----:B------:R-:W-:Y:S05]  /*69c0*/  BRA `(.L_x_174) ;  /* 0xfffffff000847947 */ /* 0x000fea000383ffff */
.L_x_138:
[----:B0-----:R0:W1:Y:S02]  /*69d0*/  SYNCS.PHASECHK.TRANS64.TRYWAIT P0, [R9+URZ], R4 ;  /* 0x00000004090075a7 */ /* 0x001064000800017f */
[----:B-1----:R-:W-:Y:S05]  /*69e0*/  @!P0 NANOSLEEP.SYNCS 0x989680 ;  /* 0x009896800000895d */ /* 0x002fea0003900000 */
[----:B------:R-:W1:Y:S02]  /*69f0*/  @!P0 SYNCS.PHASECHK.TRANS64 P0, [R9+URZ], R4 ;  /* 0x00000004090085a7 */ /* 0x000e64000800007f */
[----:B-1----:R-:W-:Y:S05]  /*6a00*/  @!P0 BRA `(.L_x_138) ;  /* 0xfffffffc00f08947 */ /* 0x002fea000383ffff */
[----:B------:R-:W-:Y:S05]  /*6a10*/  BRA `(.L_x_175) ;  /* 0xfffffff000947947 */ /* 0x000fea000383ffff */
.L_x_139:
[----:B0-----:R0:W1:Y:S02]  /*6a20*/  SYNCS.PHASECHK.TRANS64.TRYWAIT P0, [R6+URZ], R5 ;  /* 0x00000005060075a7 */ /* 0x001064000800017f */
[----:B-1----:R-:W-:Y:S05]  /*6a30*/  @!P0 NANOSLEEP.SYNCS 0x989680 ;  /* 0x009896800000895d */ /* 0x002fea0003900000 */
[----:B------:R-:W1:Y:S02]  /*6a40*/  @!P0 SYNCS.PHASECHK.TRANS64 P0, [R6+URZ], R5 ;  /* 0x00000005060085a7 */ /* 0x000e64000800007f */
[----:B-1----:R-:W-:Y:S05]  /*6a50*/  @!P0 BRA `(.L_x_139) ;  /* 0xfffffffc00f08947 */ /* 0x002fea000383ffff */
[----:B------:R-:W-:Y:S05]  /*6a60*/  BRA `(.L_x_176) ;  /* 0xfffffff000a47947 */ /* 0x000fea000383ffff */
.L_x_140:
[----:B0-----:R0:W1:Y:S02]  /*6a70*/  SYNCS.PHASECHK.TRANS64.TRYWAIT P0, [R9+URZ], R4 ;  /* 0x00000004090075a7 */ /* 0x001064000800017f */
[----:B-1----:R-:W-:Y:S05]  /*6a80*/  @!P0 NANOSLEEP.SYNCS 0x989680 ;  /* 0x009896800000895d */ /* 0x002fea0003900000 */
[----:B------:R-:W1:Y:S02]  /*6a90*/  @!P0 SYNCS.PHASECHK.TRANS64 P0, [R9+URZ], R4 ;  /* 0x00000004090085a7 */ /* 0x000e64000800007f */
[----:B-1----:R-:W-:Y:S05]  /*6aa0*/  @!P0 BRA `(.L_x_140) ;  /* 0xfffffffc00f08947 */ /* 0x002fea000383ffff */
[----:B------:R-:W-:Y:S05]  /*6ab0*/  BRA `(.L_x_177) ;  /* 0xfffffff000b47947 */ /* 0x000fea000383ffff */
.L_x_141:
[----:B0-----:R0:W1:Y:S02]  /*6ac0*/  SYNCS.PHASECHK.TRANS64.TRYWAIT P0, [R6+URZ], R5 ;  /* 0x00000005060075a7 */ /* 0x001064000800017f */
[----:B-1----:R-:W-:Y:S05]  /*6ad0*/  @!P0 NANOSLEEP.SYNCS 0x989680 ;  /* 0x009896800000895d */ /* 0x002fea0003900000 */
[----:B------:R-:W1:Y:S02]  /*6ae0*/  @!P0 SYNCS.PHASECHK.TRANS64 P0, [R6+URZ], R5 ;  /* 0x00000005060085a7 */ /* 0x000e64000800007f */
[----:B-1----:R-:W-:Y:S05]  /*6af0*/  @!P0 BRA `(.L_x_141) ;  /* 0xfffffffc00f08947 */ /* 0x002fea000383ffff */
[----:B------:R-:W-:Y:S05]  /*6b00*/  BRA `(.L_x_178) ;  /* 0xfffffff000c47947 */ /* 0x000fea000383ffff */
.L_x_142:
[----:B0-----:R0:W1:Y:S02]  /*6b10*/  SYNCS.PHASECHK.TRANS64.TRYWAIT P0, [R9+URZ], R4 ;  /* 0x00000004090075a7 */ /* 0x001064000800017f */
[----:B-1----:R-:W-:Y:S05]  /*6b20*/  @!P0 NANOSLEEP.SYNCS 0x989680 ;  /* 0x009896800000895d */ /* 0x002fea0003900000 */
[----:B------:R-:W1:Y:S02]  /*6b30*/  @!P0 SYNCS.PHASECHK.TRANS64 P0, [R9+URZ], R4 ;  /* 0x00000004090085a7 */ /* 0x000e64000800007f */
[----:B-1----:R-:W-:Y:S05]  /*6b40*/  @!P0 BRA `(.L_x_142) ;  /* 0xfffffffc00f08947 */ /* 0x002fea000383ffff */
[----:B------:R-:W-:Y:S05]  /*6b50*/  BRA `(.L_x_179) ;  /* 0xfffffff000d47947 */ /* 0x000fea000383ffff */
.L_x_143:
[----:B0-----:R0:W1:Y:S02]  /*6b60*/  SYNCS.PHASECHK.TRANS64.TRYWAIT P0, [R6+URZ], R5 ;  /* 0x00000005060075a7 */ /* 0x001064000800017f */
[----:B-1----:R-:W-:Y:S05]  /*6b70*/  @!P0 NANOSLEEP.SYNCS 0x989680 ;  /* 0x009896800000895d */ /* 0x002fea0003900000 */
[----:B------:R-:W1:Y:S02]  /*6b80*/  @!P0 SYNCS.PHASECHK.TRANS64 P0, [R6+URZ], R5 ;  /* 0x00000005060085a7 */ /* 0x000e64000800007f */
[----:B-1----:R-:W-:Y:S05]  /*6b90*/  @!P0 BRA `(.L_x_143) ;  /* 0xfffffffc00f08947 */ /* 0x002fea000383ffff */
[----:B------:R-:W-:Y:S05]  /*6ba0*/  BRA `(.L_x_180) ;  /* 0xfffffff000e47947 */ /* 0x000fea000383ffff */
.L_x_144:
[----:B0-----:R0:W1:Y:S02]  /*6bb0*/  SYNCS.PHASECHK.TRANS64.TRYWAIT P0, [R9+URZ], R4 ;  /* 0x00000004090075a7 */ /* 0x001064000800017f */
[----:B-1----:R-:W-:Y:S05]  /*6bc0*/  @!P0 NANOSLEEP.SYNCS 0x989680 ;  /* 0x009896800000895d */ /* 0x002fea0003900000 */
[----:B------:R-:W1:Y:S02]  /*6bd0*/  @!P0 SYNCS.PHASECHK.TRANS64 P0, [R9+URZ], R4 ;  /* 0x00000004090085a7 */ /* 0x000e64000800007f */
[----:B-1----:R-:W-:Y:S05]  /*6be0*/  @!P0 BRA `(.L_x_144) ;  /* 0xfffffffc00f08947 */ /* 0x002fea000383ffff */
[----:B------:R-:W-:Y:S05]  /*6bf0*/  BRA `(.L_x_181) ;  /* 0xfffffff000f47947 */ /* 0x000fea000383ffff */
.L_x_145:
[----:B0-----:R0:W1:Y:S02]  /*6c00*/  SYNCS.PHASECHK.TRANS64.TRYWAIT P0, [R6+URZ], R5 ;  /* 0x00000005060075a7 */ /* 0x001064000800017f */
[----:B-1----:R-:W-:Y:S05]  /*6c10*/  @!P0 NANOSLEEP.SYNCS 0x989680 ;  /* 0x009896800000895d */ /* 0x002fea0003900000 */
[----:B------:R-:W1:Y:S02]  /*6c20*/  @!P0 SYNCS.PHASECHK.TRANS64 P0, [R6+URZ], R5 ;  /* 0x00000005060085a7 */ /* 0x000e64000800007f */
[----:B-1----:R-:W-:Y:S05]  /*6c30*/  @!P0 BRA `(.L_x_145) ;  /* 0xfffffffc00f08947 */ /* 0x002fea000383ffff */
[----:B------:R-:W-:Y:S05]  /*6c40*/  BRA `(.L_x_182) ;  /* 0xfffffff400047947 */ /* 0x000fea000383ffff */
.L_x_146:
[----:B0-----:R0:W1:Y:S02]  /*6c50*/  SYNCS.PHASECHK.TRANS64.TRYWAIT P0, [R9+URZ], R4 ;  /* 0x00000004090075a7 */ /* 0x001064000800017f */
[----:B-1----:R-:W-:Y:S05]  /*6c60*/  @!P0 NANOSLEEP.SYNCS 0x989680 ;  /* 0x009896800000895d */ /* 0x002fea0003900000 */
[----:B------:R-:W1:Y:S02]  /*6c70*/  @!P0 SYNCS.PHASECHK.TRANS64 P0, [R9+URZ], R4 ;  /* 0x00000004090085a7 */ /* 0x000e64000800007f */
[----:B-1----:R-:W-:Y:S05]  /*6c80*/  @!P0 BRA `(.L_x_146) ;  /* 0xfffffffc00f08947 */ /* 0x002fea000383ffff */
[----:B------:R-:W-:Y:S05]  /*6c90*/  BRA `(.L_x_183) ;  /* 0xfffffff400147947 */ /* 0x000fea000383ffff */
.L_x_147:
[----:B-1----:R1:W2:Y:S02]  /*6ca0*/  SYNCS.PHASECHK.TRANS64.TRYWAIT P0, [R6+URZ], R5 ;  /* 0x00000005060075a7 */ /* 0x0022a4000800017f */
[----:B--2---:R-:W-:Y:S05]  /*6cb0*/  @!P0 NANOSLEEP.SYNCS 0x989680 ;  /* 0x009896800000895d */ /* 0x004fea0003900000 */
[----:B------:R-:W2:Y:S02]  /*6cc0*/  @!P0 SYNCS.PHASECHK.TRANS64 P0, [R6+URZ], R5 ;  /* 0x00000005060085a7 */ /* 0x000ea4000800007f */
[----:B--2---:R-:W-:Y:S05]  /*6cd0*/  @!P0 BRA `(.L_x_147) ;  /* 0xfffffffc00f08947 */ /* 0x004fea000383ffff */
[----:B------:R-:W-:Y:S05]  /*6ce0*/  BRA `(.L_x_184) ;  /* 0xfffffff4001c7947 */ /* 0x000fea000383ffff */
.L_x_185:
[----:B------:R-:W-:-:S00]  /*6cf0*/  BRA `(.L_x_185) ;  /* 0xfffffffc00fc7947 */ /* 0x000fc0000383ffff */
[----:B------:R-:W-:-:S00]  /*6d00*/  NOP ;  /* 0x0000000000007918 */ /* 0x000fc00000000000 */
[----:B------:R-:W-:-:S00]  /*6d10*/  NOP ;  /* 0x0000000000007918 */ /* 0x000fc00000000000 */
[----:B------:R-:W-:-:S00]  /*6d20*/  NOP ;  /* 0x0000000000007918 */ /* 0x000fc00000000000 */
[----:B------:R-:W-:-:S00]  /*6d30*/  NOP ;  /* 0x0000000000007918 */ /* 0x000fc00000000000 */
[----:B------:R-:W-:-:S00]  /*6d40*/  NOP ;  /* 0x0000000000007918 */ /* 0x000fc00000000000 */
[----:B------:R-:W-:-:S00]  /*6d50*/  NOP ;  /* 0x0000000000007918 */ /* 0x000fc00000000000 */
[----:B------:R-:W-:-:S00]  /*6d60*/  NOP ;  /* 0x0000000000007918 */ /* 0x000fc00000000000 */
[----:B------:R-:W-:-:S00]  /*6d70*/  NOP ;  /* 0x0000000000007918 */ /* 0x000fc00000000000 */
.L_x_186:


//--------------------- .nv.global.init           --------------------------
	.section	.nv.global.init,"aw",@progbits
.nv.global.init:
	.type		$str$22,@object
	.size		$str$22,($str$23 - $str$22)
$str$22:
        /*0000*/ 	.byte	0x6b, 0x5f, 0x74, 0x69, 0x6c, 0x65, 0x5f, 0x63, 0x6f, 0x75, 0x6e, 0x74, 0x20, 0x3e, 0x3d, 0x20
        /*0010*/ 	.byte	0x31, 0x00
	.type		$str$23,@object
	.size		$str$23,(__unnamed_1 - $str$23)
$str$23:
        /*0012*/ 	.byte	0x2f, 0x74, 0x6d, 0x70, 0x2f, 0x63, 0x75, 0x74, 0x6c, 0x61, 0x73, 0x73, 0x5f, 0x73, 0x77, 0x65
        /*0022*/ 	.byte	0x65, 0x70, 0x5f, 0x73, 0x72, 0x63, 0x2f, 0x69, 0x6e, 0x63, 0x6c, 0x75, 0x64, 0x65, 0x2f, 0x63
        /*0032*/ 	.byte	0x75, 0x74, 0x6c, 0x61, 0x73, 0x73, 0x2f, 0x67, 0x65, 0x6d, 0x6d, 0x2f, 0x63, 0x6f, 0x6c, 0x6c
        /*0042*/ 	.byte	0x65, 0x63, 0x74, 0x69, 0x76, 0x65, 0x2f, 0x73, 0x6d, 0x39, 0x30, 0x5f, 0x6d, 0x6d, 0x61, 0x5f
        /*0052*/ 	.byte	0x74, 0x6d, 0x61, 0x5f, 0x67, 0x6d, 0x6d, 0x61, 0x5f, 0x73, 0x73, 0x5f, 0x77, 0x61, 0x72, 0x70
        /*0062*/ 	.byte	0x73, 0x70, 0x65, 0x63, 0x69, 0x61, 0x6c, 0x69, 0x7a, 0x65, 0x64, 0x2e, 0x68, 0x70, 0x70, 0x00
	.type		__unnamed_1,@object
	.size		__unnamed_1,(.L_0 - __unnamed_1)
__unnamed_1:
        /*0072*/ 	.byte	0x76, 0x6f, 0x69, 0x64, 0x20, 0x63, 0x75, 0x74, 0x6c, 0x61, 0x73, 0x73, 0x3a, 0x3a, 0x67, 0x65
        /* <DEDUP_REMOVED lines=171> */
        /*0b32*/ 	.byte	0x64, 0x65, 0x6e, 0x74, 0x69, 0x74, 0x79, 0x5d, 0x00
.L_0:


//--------------------- .nv.shared._ZN7cutlass13device_kernelINS_4gemm6kernel13GemmUniversalIN4cute5tupleIJiiiiEEENS1_10collective13CollectiveMmaINS1_34MainloopSm90TmaGmmaWarpSpecializedILi28ENS5_IJNS4_1CILi1EEESB_SB_EEENS1_32KernelTmaWarpSpecializedPingpongEEENS5_IJNSA_ILi64EEESF_SF_EEEaNS5_IJlSB_lEEEaSH_NS4_8TiledMMAINS4_8MMA_AtomIJNS4_4SM904GMMA26MMA_64x64x32_S32S8S8_SS_TNEEEENS4_6LayoutISC_NS5_IJNSA_ILi0EEESP_SP_EEEEENS5_IJNS4_10UnderscoreESS_SS_EEEEENS4_13SM90_TMA_LOADENS4_14ComposedLayoutINS4_7SwizzleILi2ELi4ELi3EEENS4_18smem_ptr_flag_bitsILi8EEENSO_INS5_IJNSA_ILi8EEESF_EEENS5_IJSF_SB_EEEEEEEvNS4_8identityESV_S15_vS16_EENS_8epilogue10collective6detail29Sm90TmaWarpSpecializedAdapterINS19_15DefaultEpilogueIaSH_SH_NS18_6thread17LinearCombinationIaLi1EiiLNS1D_9ScaleType4KindE0ELNS_15FloatRoundStyleE2EaEENS1_15EpilogueDefaultEEEEEvvEEEEvNT_6ParamsE --------------------------
	.section	.nv.shared._ZN7cutlass13device_kernelINS_4gemm6kernel13GemmUniversalIN4cute5tupleIJiiiiEEENS1_10collective13CollectiveMmaINS1_34MainloopSm90TmaGmmaWarpSpecializedILi28ENS5_IJNS4_1CILi1EEESB_SB_EEENS1_32KernelTmaWarpSpecializedPingpongEEENS5_IJNSA_ILi64EEESF_SF_EEEaNS5_IJlSB_lEEEaSH_NS4_8TiledMMAINS4_8MMA_AtomIJNS4_4SM904GMMA26MMA_64x64x32_S32S8S8_SS_TNEEEENS4_6LayoutISC_NS5_IJNSA_ILi0EEESP_SP_EEEEENS5_IJNS4_10UnderscoreESS_SS_EEEEENS4_13SM90_TMA_LOADENS4_14ComposedLayoutINS4_7SwizzleILi2ELi4ELi3EEENS4_18smem_ptr_flag_bitsILi8EEENSO_INS5_IJNSA_ILi8EEESF_EEENS5_IJSF_SB_EEEEEEEvNS4_8identityESV_S15_vS16_EENS_8epilogue10collective6detail29Sm90TmaWarpSpecializedAdapterINS19_15DefaultEpilogueIaSH_SH_NS18_6thread17LinearCombinationIaLi1EiiLNS1D_9ScaleType4KindE0ELNS_15FloatRoundStyleE2EaEENS1_15EpilogueDefaultEEEEEvvEEEEvNT_6ParamsE,"aw",@nobits
	.sectionflags	@""
	.align	16
	.zero		1024


//--------------------- .nv.shared.reserved.0     --------------------------
	.section	.nv.shared.reserved.0,"aw",@nobits
	.weak		__nv_reservedSMEM_offset_0_alias
	.size		__nv_reservedSMEM_offset_0_alias, 0, 0
	.other		__nv_reservedSMEM_offset_0_alias,@"STO_CUDA_RESERVED_SHARED STV_DEFAULT"
__nv_reservedSMEM_offset_0_alias:
	.zero		0


//--------------------- .nv.global                --------------------------
	.section	.nv.global,"aw",@nobits
.nv.global:
	.type		_ZN39_INTERNAL_8020cc1d_4_k_cu_c307bcfc_42544cute1_E,@object
	.size		_ZN39_INTERNAL_8020cc1d_4_k_cu_c307bcfc_42544cute1_E,(_ZN39_INTERNAL_8020cc1d_4_k_cu_c307bcfc_42544cuda3std3__45__cpo6cbeginE - _ZN39_INTERNAL_8020cc1d_4_k_cu_c307bcfc_42544cute1_E)
_ZN39_INTERNAL_8020cc1d_4_k_cu_c307bcfc_42544cute1_E:
	.zero		1
	.type		_ZN39_INTERNAL_8020cc1d_4_k_cu_c307bcfc_42544cuda3std3__45__cpo6cbeginE,@object
	.size		_ZN39_INTERNAL_8020cc1d_4_k_cu_c307bcfc_42544cuda3std3__45__cpo6cbeginE,(_ZN39_INTERNAL_8020cc1d_4_k_cu_c307bcfc_42544cuda3std3__48in_placeE - _ZN39_INTERNAL_8020cc1d_4_k_cu_c307bcfc_42544cuda3std3__45__cpo6cbeginE)
_ZN39_INTERNAL_8020cc1d_4_k_cu_c307bcfc_42544cuda3std3__45__cpo6cbeginE:
	.zero		1
	.type		_ZN39_INTERNAL_8020cc1d_4_k_cu_c307bcfc_42544cuda3std3__48in_placeE,@object
	.size		_ZN39_INTERNAL_8020cc1d_4_k_cu_c307bcfc_42544cuda3std3__48in_placeE,(_ZN39_INTERNAL_8020cc1d_4_k_cu_c307bcfc_42544cuda3std6ranges3__45__cpo9iter_moveE - _ZN39_INTERNAL_8020cc1d_4_k_cu_c307bcfc_42544cuda3std3__48in_placeE)
_ZN39_INTERNAL_8020cc1d_4_k_cu_c307bcfc_42544cuda3std3__48in_placeE:
	.zero		1
	.type		_ZN39_INTERNAL_8020cc1d_4_k_cu_c307bcfc_42544cuda3std6ranges3__45__cpo9iter_moveE,@object
	.size		_ZN39_INTERNAL_8020cc1d_4_k_cu_c307bcfc_42544cuda3std6ranges3__45__cpo9iter_moveE,(_ZN39_INTERNAL_8020cc1d_4_k_cu_c307bcfc_42544cuda3std3__45__cpo5beginE - _ZN39_INTERNAL_8020cc1d_4_k_cu_c307bcfc_42544cuda3std6ranges3__45__cpo9iter_moveE)
_ZN39_INTERNAL_8020cc1d_4_k_cu_c307bcfc_42544cuda3std6ranges3__45__cpo9iter_moveE:
	.zero		1
	.type		_ZN39_INTERNAL_8020cc1d_4_k_cu_c307bcfc_42544cuda3std3__45__cpo5beginE,@object
	.size		_ZN39_INTERNAL_8020cc1d_4_k_cu_c307bcfc_42544cuda3std3__45__cpo5beginE,(_ZN39_INTERNAL_8020cc1d_4_k_cu_c307bcfc_42544cuda3std3__441_GLOBAL__N__8020cc1d_4_k_cu_c307bcfc_42546ignoreE - _ZN39_INTERNAL_8020cc1d_4_k_cu_c307bcfc_42544cuda3std3__45__cpo5beginE)
_ZN39_INTERNAL_8020cc1d_4_k_cu_c307bcfc_42544cuda3std3__45__cpo5beginE:
	.zero		1
	.type		_ZN39_INTERNAL_8020cc1d_4_k_cu_c307bcfc_42544cuda3std3__441_GLOBAL__N__8020cc1d_4_k_cu_c307bcfc_42546ignoreE,@object
	.size		_ZN39_INTERNAL_8020cc1d_4_k_cu_c307bcfc_42544cuda3std3__441_GLOBAL__N__8020cc1d_4_k_cu_c307bcfc_42546ignoreE,(_ZN39_INTERNAL_8020cc1d_4_k_cu_c307bcfc_42544cute7productE - _ZN39_INTERNAL_8020cc1d_4_k_cu_c307bcfc_42544cuda3std3__441_GLOBAL__N__8020cc1d_4_k_cu_c307bcfc_42546ignoreE)
_ZN39_INTERNAL_8020cc1d_4_k_cu_c307bcfc_42544cuda3std3__441_GLOBAL__N__8020cc1d_4_k_cu_c307bcfc_42546ignoreE:
	.zero		1
	.type		_ZN39_INTERNAL_8020cc1d_4_k_cu_c307bcfc_42544cute7productE,@object
	.size		_ZN39_INTERNAL_8020cc1d_4_k_cu_c307bcfc_42544cute7productE,(_ZN39_INTERNAL_8020cc1d_4_k_cu_c307bcfc_42544cuda3std3__45__cpo3endE - _ZN39_INTERNAL_8020cc1d_4_k_cu_c307bcfc_42544cute7productE)
_ZN39_INTERNAL_8020cc1d_4_k_cu_c307bcfc_42544cute7productE:
	.zero		1
	.type		_ZN39_INTERNAL_8020cc1d_4_k_cu_c307bcfc_42544cuda3std3__45__cpo3endE,@object
	.size		_ZN39_INTERNAL_8020cc1d_4_k_cu_c307bcfc_42544cuda3std3__45__cpo3endE,(_ZN39_INTERNAL_8020cc1d_4_k_cu_c307bcfc_42544cuda3std3__419piecewise_constructE - _ZN39_INTERNAL_8020cc1d_4_k_cu_c307bcfc_42544cuda3std3__45__cpo3endE)
_ZN39_INTERNAL_8020cc1d_4_k_cu_c307bcfc_42544cuda3std3__45__cpo3endE:
	.zero		1
	.type		_ZN39_INTERNAL_8020cc1d_4_k_cu_c307bcfc_42544cuda3std3__419piecewise_constructE,@object
	.size		_ZN39_INTERNAL_8020cc1d_4_k_cu_c307bcfc_42544cuda3std3__419piecewise_constructE,(_ZN39_INTERNAL_8020cc1d_4_k_cu_c307bcfc_42544cuda3std3__45__cpo4cendE - _ZN39_INTERNAL_8020cc1d_4_k_cu_c307bcfc_42544cuda3std3__419piecewise_constructE)
_ZN39_INTERNAL_8020cc1d_4_k_cu_c307bcfc_42544cuda3std3__419piecewise_constructE:
	.zero		1
	.type		_ZN39_INTERNAL_8020cc1d_4_k_cu_c307bcfc_42544cuda3std3__45__cpo4cendE,@object
	.size		_ZN39_INTERNAL_8020cc1d_4_k_cu_c307bcfc_42544cuda3std3__45__cpo4cendE,(_ZN39_INTERNAL_8020cc1d_4_k_cu_c307bcfc_42544cuda3std6ranges3__45__cpo4swapE - _ZN39_INTERNAL_8020cc1d_4_k_cu_c307bcfc_42544cuda3std3__45__cpo4cendE)
_ZN39_INTERNAL_8020cc1d_4_k_cu_c307bcfc_42544cuda3std3__45__cpo4cendE:
	.zero		1
	.type		_ZN39_INTERNAL_8020cc1d_4_k_cu_c307bcfc_42544cuda3std6ranges3__45__cpo4swapE,@object
	.size		_ZN39_INTERNAL_8020cc1d_4_k_cu_c307bcfc_42544cuda3std6ranges3__45__cpo4swapE,(.L_8 - _ZN39_INTERNAL_8020cc1d_4_k_cu_c307bcfc_42544cuda3std6ranges3__45__cpo4swapE)
_ZN39_INTERNAL_8020cc1d_4_k_cu_c307bcfc_42544cuda3std6ranges3__45__cpo4swapE:
	.zero		1
.L_8:


//--------------------- .nv.constant0._ZN7cutlass13device_kernelINS_4gemm6kernel13GemmUniversalIN4cute5tupleIJiiiiEEENS1_10collective13CollectiveMmaINS1_34MainloopSm90TmaGmmaWarpSpecializedILi28ENS5_IJNS4_1CILi1EEESB_SB_EEENS1_32KernelTmaWarpSpecializedPingpongEEENS5_IJNSA_ILi64EEESF_SF_EEEaNS5_IJlSB_lEEEaSH_NS4_8TiledMMAINS4_8MMA_AtomIJNS4_4SM904GMMA26MMA_64x64x32_S32S8S8_SS_TNEEEENS4_6LayoutISC_NS5_IJNSA_ILi0EEESP_SP_EEEEENS5_IJNS4_10UnderscoreESS_SS_EEEEENS4_13SM90_TMA_LOADENS4_14ComposedLayoutINS4_7SwizzleILi2ELi4ELi3EEENS4_18smem_ptr_flag_bitsILi8EEENSO_INS5_IJNSA_ILi8EEESF_EEENS5_IJSF_SB_EEEEEEEvNS4_8identityESV_S15_vS16_EENS_8epilogue10collective6detail29Sm90TmaWarpSpecializedAdapterINS19_15DefaultEpilogueIaSH_SH_NS18_6thread17LinearCombinationIaLi1EiiLNS1D_9ScaleType4KindE0ELNS_15FloatRoundStyleE2EaEENS1_15EpilogueDefaultEEEEEvvEEEEvNT_6ParamsE --------------------------
	.section	.nv.constant0._ZN7cutlass13device_kernelINS_4gemm6kernel13GemmUniversalIN4cute5tupleIJiiiiEEENS1_10collective13CollectiveMmaINS1_34MainloopSm90TmaGmmaWarpSpecializedILi28ENS5_IJNS4_1CILi1EEESB_SB_EEENS1_32KernelTmaWarpSpecializedPingpongEEENS5_IJNSA_ILi64EEESF_SF_EEEaNS5_IJlSB_lEEEaSH_NS4_8TiledMMAINS4_8MMA_AtomIJNS4_4SM904GMMA26MMA_64x64x32_S32S8S8_SS_TNEEEENS4_6LayoutISC_NS5_IJNSA_ILi0EEESP_SP_EEEEENS5_IJNS4_10UnderscoreESS_SS_EEEEENS4_13SM90_TMA_LOADENS4_14ComposedLayoutINS4_7SwizzleILi2ELi4ELi3EEENS4_18smem_ptr_flag_bitsILi8EEENSO_INS5_IJNSA_ILi8EEESF_EEENS5_IJSF_SB_EEEEEEEvNS4_8identityESV_S15_vS16_EENS_8epilogue10collective6detail29Sm90TmaWarpSpecializedAdapterINS19_15DefaultEpilogueIaSH_SH_NS18_6thread17LinearCombinationIaLi1EiiLNS1D_9ScaleType4KindE0ELNS_15FloatRoundStyleE2EaEENS1_15EpilogueDefaultEEEEEvvEEEEvNT_6ParamsE,"a",@progbits
	.sectionflags	@""
	.align	4
.nv.constant0._ZN7cutlass13device_kernelINS_4gemm6kernel13GemmUniversalIN4cute5tupleIJiiiiEEENS1_10collective13CollectiveMmaINS1_34MainloopSm90TmaGmmaWarpSpecializedILi28ENS5_IJNS4_1CILi1EEESB_SB_EEENS1_32KernelTmaWarpSpecializedPingpongEEENS5_IJNSA_ILi64EEESF_SF_EEEaNS5_IJlSB_lEEEaSH_NS4_8TiledMMAINS4_8MMA_AtomIJNS4_4SM904GMMA26MMA_64x64x32_S32S8S8_SS_TNEEEENS4_6LayoutISC_NS5_IJNSA_ILi0EEESP_SP_EEEEENS5_IJNS4_10UnderscoreESS_SS_EEEEENS4_13SM90_TMA_LOADENS4_14ComposedLayoutINS4_7SwizzleILi2ELi4ELi3EEENS4_18smem_ptr_flag_bitsILi8EEENSO_INS5_IJNSA_ILi8EEESF_EEENS5_IJSF_SB_EEEEEEEvNS4_8identityESV_S15_vS16_EENS_8epilogue10collective6detail29Sm90TmaWarpSpecializedAdapterINS19_15DefaultEpilogueIaSH_SH_NS18_6thread17LinearCombinationIaLi1EiiLNS1D_9ScaleType4KindE0ELNS_15FloatRoundStyleE2EaEENS1_15EpilogueDefaultEEEEEvvEEEEvNT_6ParamsE:
	.zero		1664


//--------------------- SYMBOLS --------------------------

	.type		.nv.reservedSmem.offset0,@object
	.size		.nv.reservedSmem.offset0,0x4
	.type		__assertfail,@function
